//
// Generated by NVIDIA NVVM Compiler
//
// Compiler Build ID: CL-36424714
// Cuda compilation tools, release 13.0, V13.0.88
// Based on NVVM 20.0.0
//

.version 9.0
.target sm_100
.address_size 64

	// .globl	vectorScalarSet
.func  (.param .b64 func_retval0) __internal_accurate_pow
(
	.param .b64 __internal_accurate_pow_param_0,
	.param .b64 __internal_accurate_pow_param_1
)
;

.visible .entry vectorScalarSet(
	.param .u64 .ptr .align 1 vectorScalarSet_param_0,
	.param .f32 vectorScalarSet_param_1,
	.param .u32 vectorScalarSet_param_2
)
{
	.reg .pred 	%p<2>;
	.reg .b32 	%r<6>;
	.reg .b32 	%f<2>;
	.reg .b64 	%rd<5>;

	ld.param.u64 	%rd1, [vectorScalarSet_param_0];
	ld.param.f32 	%f1, [vectorScalarSet_param_1];
	ld.param.u32 	%r2, [vectorScalarSet_param_2];
	mov.u32 	%r3, %ntid.x;
	mov.u32 	%r4, %ctaid.x;
	mov.u32 	%r5, %tid.x;
	mad.lo.s32 	%r1, %r3, %r4, %r5;
	setp.ge.s32 	%p1, %r1, %r2;
	@%p1 bra 	$L__BB0_2;
	cvta.to.global.u64 	%rd2, %rd1;
	mul.wide.s32 	%rd3, %r1, 4;
	add.s64 	%rd4, %rd2, %rd3;
	st.global.f32 	[%rd4], %f1;
$L__BB0_2:
	ret;

}
	// .globl	vectorScalarAdd
.visible .entry vectorScalarAdd(
	.param .u64 .ptr .align 1 vectorScalarAdd_param_0,
	.param .u64 .ptr .align 1 vectorScalarAdd_param_1,
	.param .f32 vectorScalarAdd_param_2,
	.param .u32 vectorScalarAdd_param_3
)
{
	.reg .pred 	%p<2>;
	.reg .b32 	%r<6>;
	.reg .b32 	%f<4>;
	.reg .b64 	%rd<8>;

	ld.param.u64 	%rd1, [vectorScalarAdd_param_0];
	ld.param.u64 	%rd2, [vectorScalarAdd_param_1];
	ld.param.f32 	%f1, [vectorScalarAdd_param_2];
	ld.param.u32 	%r2, [vectorScalarAdd_param_3];
	mov.u32 	%r3, %ntid.x;
	mov.u32 	%r4, %ctaid.x;
	mov.u32 	%r5, %tid.x;
	mad.lo.s32 	%r1, %r3, %r4, %r5;
	setp.ge.s32 	%p1, %r1, %r2;
	@%p1 bra 	$L__BB1_2;
	cvta.to.global.u64 	%rd3, %rd1;
	cvta.to.global.u64 	%rd4, %rd2;
	mul.wide.s32 	%rd5, %r1, 4;
	add.s64 	%rd6, %rd3, %rd5;
	ld.global.nc.f32 	%f2, [%rd6];
	add.f32 	%f3, %f1, %f2;
	add.s64 	%rd7, %rd4, %rd5;
	st.global.f32 	[%rd7], %f3;
$L__BB1_2:
	ret;

}
	// .globl	vectorLog
.visible .entry vectorLog(
	.param .u64 .ptr .align 1 vectorLog_param_0,
	.param .u64 .ptr .align 1 vectorLog_param_1,
	.param .u32 vectorLog_param_2
)
{
	.reg .pred 	%p<5>;
	.reg .b32 	%r<10>;
	.reg .b32 	%f<23>;
	.reg .b64 	%rd<8>;

	ld.param.u64 	%rd1, [vectorLog_param_0];
	ld.param.u64 	%rd2, [vectorLog_param_1];
	ld.param.u32 	%r2, [vectorLog_param_2];
	mov.u32 	%r3, %ntid.x;
	mov.u32 	%r4, %ctaid.x;
	mov.u32 	%r5, %tid.x;
	mad.lo.s32 	%r1, %r3, %r4, %r5;
	setp.ge.s32 	%p1, %r1, %r2;
	@%p1 bra 	$L__BB2_2;
	cvta.to.global.u64 	%rd3, %rd1;
	cvta.to.global.u64 	%rd4, %rd2;
	mul.wide.s32 	%rd5, %r1, 4;
	add.s64 	%rd6, %rd3, %rd5;
	ld.global.nc.f32 	%f1, [%rd6];
	setp.lt.f32 	%p2, %f1, 0f00800000;
	mul.f32 	%f2, %f1, 0f4B000000;
	selp.f32 	%f3, %f2, %f1, %p2;
	selp.f32 	%f4, 0fC1B80000, 0f00000000, %p2;
	mov.b32 	%r6, %f3;
	add.s32 	%r7, %r6, -1059760811;
	and.b32  	%r8, %r7, -8388608;
	sub.s32 	%r9, %r6, %r8;
	mov.b32 	%f5, %r9;
	cvt.rn.f32.s32 	%f6, %r8;
	fma.rn.f32 	%f7, %f6, 0f34000000, %f4;
	add.f32 	%f8, %f5, 0fBF800000;
	fma.rn.f32 	%f9, %f8, 0fBE055027, 0f3E1039F6;
	fma.rn.f32 	%f10, %f9, %f8, 0fBDF8CDCC;
	fma.rn.f32 	%f11, %f10, %f8, 0f3E0F2955;
	fma.rn.f32 	%f12, %f11, %f8, 0fBE2AD8B9;
	fma.rn.f32 	%f13, %f12, %f8, 0f3E4CED0B;
	fma.rn.f32 	%f14, %f13, %f8, 0fBE7FFF22;
	fma.rn.f32 	%f15, %f14, %f8, 0f3EAAAA78;
	fma.rn.f32 	%f16, %f15, %f8, 0fBF000000;
	mul.f32 	%f17, %f8, %f16;
	fma.rn.f32 	%f18, %f17, %f8, %f8;
	fma.rn.f32 	%f19, %f7, 0f3F317218, %f18;
	setp.gt.u32 	%p3, %r6, 2139095039;
	fma.rn.f32 	%f20, %f3, 0f7F800000, 0f7F800000;
	selp.f32 	%f21, %f20, %f19, %p3;
	setp.eq.f32 	%p4, %f3, 0f00000000;
	selp.f32 	%f22, 0fFF800000, %f21, %p4;
	add.s64 	%rd7, %rd4, %rd5;
	st.global.f32 	[%rd7], %f22;
$L__BB2_2:
	ret;

}
	// .globl	vectorExp
.visible .entry vectorExp(
	.param .u64 .ptr .align 1 vectorExp_param_0,
	.param .u64 .ptr .align 1 vectorExp_param_1,
	.param .u32 vectorExp_param_2
)
{
	.reg .pred 	%p<2>;
	.reg .b32 	%r<8>;
	.reg .b32 	%f<14>;
	.reg .b64 	%rd<8>;

	ld.param.u64 	%rd1, [vectorExp_param_0];
	ld.param.u64 	%rd2, [vectorExp_param_1];
	ld.param.u32 	%r2, [vectorExp_param_2];
	mov.u32 	%r3, %ntid.x;
	mov.u32 	%r4, %ctaid.x;
	mov.u32 	%r5, %tid.x;
	mad.lo.s32 	%r1, %r3, %r4, %r5;
	setp.ge.s32 	%p1, %r1, %r2;
	@%p1 bra 	$L__BB3_2;
	cvta.to.global.u64 	%rd3, %rd1;
	cvta.to.global.u64 	%rd4, %rd2;
	mul.wide.s32 	%rd5, %r1, 4;
	add.s64 	%rd6, %rd3, %rd5;
	ld.global.nc.f32 	%f1, [%rd6];
	fma.rn.f32 	%f2, %f1, 0f3BBB989D, 0f3F000000;
	cvt.sat.f32.f32 	%f3, %f2;
	mov.f32 	%f4, 0f4B400001;
	mov.f32 	%f5, 0f437C0000;
	fma.rm.f32 	%f6, %f3, %f5, %f4;
	add.f32 	%f7, %f6, 0fCB40007F;
	neg.f32 	%f8, %f7;
	fma.rn.f32 	%f9, %f1, 0f3FB8AA3B, %f8;
	fma.rn.f32 	%f10, %f1, 0f32A57060, %f9;
	mov.b32 	%r6, %f6;
	shl.b32 	%r7, %r6, 23;
	mov.b32 	%f11, %r7;
	ex2.approx.ftz.f32 	%f12, %f10;
	mul.f32 	%f13, %f12, %f11;
	add.s64 	%rd7, %rd4, %rd5;
	st.global.f32 	[%rd7], %f13;
$L__BB3_2:
	ret;

}
	// .globl	vectorSign
.visible .entry vectorSign(
	.param .u64 .ptr .align 1 vectorSign_param_0,
	.param .u64 .ptr .align 1 vectorSign_param_1,
	.param .u32 vectorSign_param_2
)
{
	.reg .pred 	%p<3>;
	.reg .b32 	%r<6>;
	.reg .b32 	%f<3>;
	.reg .b64 	%rd<8>;

	ld.param.u64 	%rd1, [vectorSign_param_0];
	ld.param.u64 	%rd2, [vectorSign_param_1];
	ld.param.u32 	%r2, [vectorSign_param_2];
	mov.u32 	%r3, %ntid.x;
	mov.u32 	%r4, %ctaid.x;
	mov.u32 	%r5, %tid.x;
	mad.lo.s32 	%r1, %r3, %r4, %r5;
	setp.ge.s32 	%p1, %r1, %r2;
	@%p1 bra 	$L__BB4_2;
	cvta.to.global.u64 	%rd3, %rd1;
	cvta.to.global.u64 	%rd4, %rd2;
	mul.wide.s32 	%rd5, %r1, 4;
	add.s64 	%rd6, %rd3, %rd5;
	ld.global.nc.f32 	%f1, [%rd6];
	setp.gt.f32 	%p2, %f1, 0f00000000;
	selp.f32 	%f2, 0f3F800000, 0fBF800000, %p2;
	add.s64 	%rd7, %rd4, %rd5;
	st.global.f32 	[%rd7], %f2;
$L__BB4_2:
	ret;

}
	// .globl	vectorAbs
.visible .entry vectorAbs(
	.param .u64 .ptr .align 1 vectorAbs_param_0,
	.param .u64 .ptr .align 1 vectorAbs_param_1,
	.param .u32 vectorAbs_param_2
)
{
	.reg .pred 	%p<2>;
	.reg .b32 	%r<6>;
	.reg .b32 	%f<3>;
	.reg .b64 	%rd<8>;

	ld.param.u64 	%rd1, [vectorAbs_param_0];
	ld.param.u64 	%rd2, [vectorAbs_param_1];
	ld.param.u32 	%r2, [vectorAbs_param_2];
	mov.u32 	%r3, %ntid.x;
	mov.u32 	%r4, %ctaid.x;
	mov.u32 	%r5, %tid.x;
	mad.lo.s32 	%r1, %r3, %r4, %r5;
	setp.ge.s32 	%p1, %r1, %r2;
	@%p1 bra 	$L__BB5_2;
	cvta.to.global.u64 	%rd3, %rd1;
	cvta.to.global.u64 	%rd4, %rd2;
	mul.wide.s32 	%rd5, %r1, 4;
	add.s64 	%rd6, %rd3, %rd5;
	ld.global.nc.f32 	%f1, [%rd6];
	abs.f32 	%f2, %f1;
	add.s64 	%rd7, %rd4, %rd5;
	st.global.f32 	[%rd7], %f2;
$L__BB5_2:
	ret;

}
	// .globl	vectorDiv
.visible .entry vectorDiv(
	.param .u64 .ptr .align 1 vectorDiv_param_0,
	.param .u64 .ptr .align 1 vectorDiv_param_1,
	.param .u64 .ptr .align 1 vectorDiv_param_2,
	.param .u32 vectorDiv_param_3
)
{
	.reg .pred 	%p<2>;
	.reg .b32 	%r<6>;
	.reg .b32 	%f<4>;
	.reg .b64 	%rd<11>;

	ld.param.u64 	%rd1, [vectorDiv_param_0];
	ld.param.u64 	%rd2, [vectorDiv_param_1];
	ld.param.u64 	%rd3, [vectorDiv_param_2];
	ld.param.u32 	%r2, [vectorDiv_param_3];
	mov.u32 	%r3, %ntid.x;
	mov.u32 	%r4, %ctaid.x;
	mov.u32 	%r5, %tid.x;
	mad.lo.s32 	%r1, %r3, %r4, %r5;
	setp.ge.s32 	%p1, %r1, %r2;
	@%p1 bra 	$L__BB6_2;
	cvta.to.global.u64 	%rd4, %rd1;
	cvta.to.global.u64 	%rd5, %rd2;
	cvta.to.global.u64 	%rd6, %rd3;
	mul.wide.s32 	%rd7, %r1, 4;
	add.s64 	%rd8, %rd4, %rd7;
	ld.global.nc.f32 	%f1, [%rd8];
	add.s64 	%rd9, %rd5, %rd7;
	ld.global.nc.f32 	%f2, [%rd9];
	div.rn.f32 	%f3, %f1, %f2;
	add.s64 	%rd10, %rd6, %rd7;
	st.global.f32 	[%rd10], %f3;
$L__BB6_2:
	ret;

}
	// .globl	vectorMul
.visible .entry vectorMul(
	.param .u64 .ptr .align 1 vectorMul_param_0,
	.param .u64 .ptr .align 1 vectorMul_param_1,
	.param .u64 .ptr .align 1 vectorMul_param_2,
	.param .u32 vectorMul_param_3
)
{
	.reg .pred 	%p<2>;
	.reg .b32 	%r<6>;
	.reg .b32 	%f<4>;
	.reg .b64 	%rd<11>;

	ld.param.u64 	%rd1, [vectorMul_param_0];
	ld.param.u64 	%rd2, [vectorMul_param_1];
	ld.param.u64 	%rd3, [vectorMul_param_2];
	ld.param.u32 	%r2, [vectorMul_param_3];
	mov.u32 	%r3, %ntid.x;
	mov.u32 	%r4, %ctaid.x;
	mov.u32 	%r5, %tid.x;
	mad.lo.s32 	%r1, %r3, %r4, %r5;
	setp.ge.s32 	%p1, %r1, %r2;
	@%p1 bra 	$L__BB7_2;
	cvta.to.global.u64 	%rd4, %rd1;
	cvta.to.global.u64 	%rd5, %rd2;
	cvta.to.global.u64 	%rd6, %rd3;
	mul.wide.s32 	%rd7, %r1, 4;
	add.s64 	%rd8, %rd4, %rd7;
	ld.global.nc.f32 	%f1, [%rd8];
	add.s64 	%rd9, %rd5, %rd7;
	ld.global.nc.f32 	%f2, [%rd9];
	mul.f32 	%f3, %f1, %f2;
	add.s64 	%rd10, %rd6, %rd7;
	st.global.f32 	[%rd10], %f3;
$L__BB7_2:
	ret;

}
	// .globl	vectorMax
.visible .entry vectorMax(
	.param .u64 .ptr .align 1 vectorMax_param_0,
	.param .u64 .ptr .align 1 vectorMax_param_1,
	.param .f32 vectorMax_param_2,
	.param .u32 vectorMax_param_3
)
{
	.reg .pred 	%p<2>;
	.reg .b32 	%r<6>;
	.reg .b32 	%f<4>;
	.reg .b64 	%rd<8>;

	ld.param.u64 	%rd1, [vectorMax_param_0];
	ld.param.u64 	%rd2, [vectorMax_param_1];
	ld.param.f32 	%f1, [vectorMax_param_2];
	ld.param.u32 	%r2, [vectorMax_param_3];
	mov.u32 	%r3, %ntid.x;
	mov.u32 	%r4, %ctaid.x;
	mov.u32 	%r5, %tid.x;
	mad.lo.s32 	%r1, %r3, %r4, %r5;
	setp.ge.s32 	%p1, %r1, %r2;
	@%p1 bra 	$L__BB8_2;
	cvta.to.global.u64 	%rd3, %rd1;
	cvta.to.global.u64 	%rd4, %rd2;
	mul.wide.s32 	%rd5, %r1, 4;
	add.s64 	%rd6, %rd3, %rd5;
	ld.global.nc.f32 	%f2, [%rd6];
	max.f32 	%f3, %f2, %f1;
	add.s64 	%rd7, %rd4, %rd5;
	st.global.f32 	[%rd7], %f3;
$L__BB8_2:
	ret;

}
	// .globl	vectorMin
.visible .entry vectorMin(
	.param .u64 .ptr .align 1 vectorMin_param_0,
	.param .u64 .ptr .align 1 vectorMin_param_1,
	.param .f32 vectorMin_param_2,
	.param .u32 vectorMin_param_3
)
{
	.reg .pred 	%p<2>;
	.reg .b32 	%r<6>;
	.reg .b32 	%f<4>;
	.reg .b64 	%rd<8>;

	ld.param.u64 	%rd1, [vectorMin_param_0];
	ld.param.u64 	%rd2, [vectorMin_param_1];
	ld.param.f32 	%f1, [vectorMin_param_2];
	ld.param.u32 	%r2, [vectorMin_param_3];
	mov.u32 	%r3, %ntid.x;
	mov.u32 	%r4, %ctaid.x;
	mov.u32 	%r5, %tid.x;
	mad.lo.s32 	%r1, %r3, %r4, %r5;
	setp.ge.s32 	%p1, %r1, %r2;
	@%p1 bra 	$L__BB9_2;
	cvta.to.global.u64 	%rd3, %rd1;
	cvta.to.global.u64 	%rd4, %rd2;
	mul.wide.s32 	%rd5, %r1, 4;
	add.s64 	%rd6, %rd3, %rd5;
	ld.global.nc.f32 	%f2, [%rd6];
	min.f32 	%f3, %f2, %f1;
	add.s64 	%rd7, %rd4, %rd5;
	st.global.f32 	[%rd7], %f3;
$L__BB9_2:
	ret;

}
	// .globl	vectorPow
.visible .entry vectorPow(
	.param .u64 .ptr .align 1 vectorPow_param_0,
	.param .u64 .ptr .align 1 vectorPow_param_1,
	.param .f32 vectorPow_param_2,
	.param .u32 vectorPow_param_3
)
{
	.reg .pred 	%p<24>;
	.reg .b32 	%r<29>;
	.reg .b32 	%f<6>;
	.reg .b64 	%rd<11>;
	.reg .b64 	%fd<23>;

	ld.param.u64 	%rd2, [vectorPow_param_0];
	ld.param.u64 	%rd3, [vectorPow_param_1];
	ld.param.f32 	%f2, [vectorPow_param_2];
	ld.param.u32 	%r4, [vectorPow_param_3];
	mov.u32 	%r5, %ntid.x;
	mov.u32 	%r6, %ctaid.x;
	mov.u32 	%r7, %tid.x;
	mad.lo.s32 	%r1, %r5, %r6, %r7;
	setp.ge.s32 	%p4, %r1, %r4;
	@%p4 bra 	$L__BB10_12;
	cvta.to.global.u64 	%rd4, %rd2;
	mul.wide.s32 	%rd5, %r1, 4;
	add.s64 	%rd6, %rd4, %rd5;
	ld.global.nc.f32 	%f1, [%rd6];
	cvt.f64.f32 	%fd1, %f1;
	cvt.f64.f32 	%fd2, %f2;
	{
	.reg .b32 %temp; 
	mov.b64 	{%temp, %r2}, %fd1;
	}
	{
	.reg .b32 %temp; 
	mov.b64 	{%temp, %r3}, %fd2;
	}
	shr.u32 	%r8, %r3, 20;
	and.b32  	%r9, %r8, 2047;
	add.s32 	%r10, %r9, -1012;
	mov.b64 	%rd7, %fd2;
	shl.b64 	%rd1, %rd7, %r10;
	setp.eq.s64 	%p3, %rd1, -9223372036854775808;
	abs.f64 	%fd3, %fd1;
	setp.neu.f32 	%p5, %f1, 0f00000000;
	@%p5 bra 	$L__BB10_3;
	setp.eq.s64 	%p8, %rd1, -9223372036854775808;
	abs.f64 	%fd18, %fd2;
	setp.neu.f64 	%p9, %fd18, 0d3FE0000000000000;
	and.pred  	%p3, %p9, %p8;
	selp.b32 	%r11, %r2, 0, %p3;
	setp.lt.s32 	%p10, %r3, 0;
	or.b32  	%r12, %r11, 2146435072;
	selp.b32 	%r13, %r12, %r11, %p10;
	mov.b32 	%r14, 0;
	mov.b64 	%fd22, {%r14, %r13};
	bra.uni 	$L__BB10_4;
$L__BB10_3:
	{ // callseq 0, 0
	.param .b64 param0;
	st.param.f64 	[param0], %fd3;
	.param .b64 param1;
	st.param.f64 	[param1], %fd2;
	.param .b64 retval0;
	call.uni (retval0), 
	__internal_accurate_pow, 
	(
	param0, 
	param1
	);
	ld.param.f64 	%fd11, [retval0];
	} // callseq 0
	setp.lt.s32 	%p6, %r2, 0;
	cvt.rzi.f64.f64 	%fd13, %fd2;
	setp.neu.f64 	%p7, %fd13, %fd2;
	neg.f64 	%fd14, %fd11;
	selp.f64 	%fd15, %fd14, %fd11, %p3;
	selp.f64 	%fd16, %fd15, %fd11, %p6;
	selp.f64 	%fd17, 0dFFF8000000000000, %fd16, %p6;
	selp.f64 	%fd22, %fd17, %fd16, %p7;
$L__BB10_4:
	add.f64 	%fd19, %fd2, %fd1;
	{
	.reg .b32 %temp; 
	mov.b64 	{%temp, %r15}, %fd19;
	}
	and.b32  	%r16, %r15, 2146435072;
	setp.ne.s32 	%p11, %r16, 2146435072;
	@%p11 bra 	$L__BB10_11;
	setp.num.f32 	%p12, %f1, %f2;
	@%p12 bra 	$L__BB10_7;
	add.rn.f64 	%fd22, %fd1, %fd2;
	bra.uni 	$L__BB10_11;
$L__BB10_7:
	abs.f64 	%fd20, %fd2;
	setp.neu.f64 	%p13, %fd20, 0d7FF0000000000000;
	@%p13 bra 	$L__BB10_9;
	setp.gt.f64 	%p18, %fd3, 0d3FF0000000000000;
	selp.b32 	%r24, 2146435072, 0, %p18;
	setp.lt.s32 	%p19, %r3, 0;
	xor.b32  	%r25, %r24, 2146435072;
	selp.b32 	%r26, %r25, %r24, %p19;
	setp.eq.f32 	%p20, %f1, 0fBF800000;
	selp.b32 	%r27, 1072693248, %r26, %p20;
	mov.b32 	%r28, 0;
	mov.b64 	%fd22, {%r28, %r27};
	bra.uni 	$L__BB10_11;
$L__BB10_9:
	setp.neu.f64 	%p14, %fd3, 0d7FF0000000000000;
	@%p14 bra 	$L__BB10_11;
	setp.lt.s32 	%p15, %r2, 0;
	setp.lt.s32 	%p16, %r3, 0;
	selp.b32 	%r17, 0, 2146435072, %p16;
	and.b32  	%r18, %r3, 2147483647;
	setp.ne.s32 	%p17, %r18, 1071644672;
	or.b32  	%r19, %r17, -2147483648;
	selp.b32 	%r20, %r19, %r17, %p17;
	selp.b32 	%r21, %r20, %r17, %p3;
	selp.b32 	%r22, %r21, %r17, %p15;
	mov.b32 	%r23, 0;
	mov.b64 	%fd22, {%r23, %r22};
$L__BB10_11:
	setp.eq.f32 	%p21, %f1, 0f3F800000;
	setp.eq.f32 	%p22, %f2, 0f00000000;
	cvt.rn.f32.f64 	%f3, %fd22;
	selp.f32 	%f4, 0f3F800000, %f3, %p21;
	selp.f32 	%f5, 0f3F800000, %f4, %p22;
	cvta.to.global.u64 	%rd8, %rd3;
	add.s64 	%rd10, %rd8, %rd5;
	st.global.f32 	[%rd10], %f5;
$L__BB10_12:
	ret;

}
	// .globl	vectorSqr
.visible .entry vectorSqr(
	.param .u64 .ptr .align 1 vectorSqr_param_0,
	.param .u64 .ptr .align 1 vectorSqr_param_1,
	.param .u32 vectorSqr_param_2
)
{
	.reg .pred 	%p<2>;
	.reg .b32 	%r<6>;
	.reg .b32 	%f<3>;
	.reg .b64 	%rd<8>;

	ld.param.u64 	%rd1, [vectorSqr_param_0];
	ld.param.u64 	%rd2, [vectorSqr_param_1];
	ld.param.u32 	%r2, [vectorSqr_param_2];
	mov.u32 	%r3, %ntid.x;
	mov.u32 	%r4, %ctaid.x;
	mov.u32 	%r5, %tid.x;
	mad.lo.s32 	%r1, %r3, %r4, %r5;
	setp.ge.s32 	%p1, %r1, %r2;
	@%p1 bra 	$L__BB11_2;
	cvta.to.global.u64 	%rd3, %rd1;
	cvta.to.global.u64 	%rd4, %rd2;
	mul.wide.s32 	%rd5, %r1, 4;
	add.s64 	%rd6, %rd3, %rd5;
	ld.global.nc.f32 	%f1, [%rd6];
	mul.f32 	%f2, %f1, %f1;
	add.s64 	%rd7, %rd4, %rd5;
	st.global.f32 	[%rd7], %f2;
$L__BB11_2:
	ret;

}
	// .globl	vectorSqrt
.visible .entry vectorSqrt(
	.param .u64 .ptr .align 1 vectorSqrt_param_0,
	.param .u64 .ptr .align 1 vectorSqrt_param_1,
	.param .u32 vectorSqrt_param_2
)
{
	.reg .pred 	%p<2>;
	.reg .b32 	%r<6>;
	.reg .b32 	%f<3>;
	.reg .b64 	%rd<8>;

	ld.param.u64 	%rd1, [vectorSqrt_param_0];
	ld.param.u64 	%rd2, [vectorSqrt_param_1];
	ld.param.u32 	%r2, [vectorSqrt_param_2];
	mov.u32 	%r3, %ntid.x;
	mov.u32 	%r4, %ctaid.x;
	mov.u32 	%r5, %tid.x;
	mad.lo.s32 	%r1, %r3, %r4, %r5;
	setp.ge.s32 	%p1, %r1, %r2;
	@%p1 bra 	$L__BB12_2;
	cvta.to.global.u64 	%rd3, %rd1;
	cvta.to.global.u64 	%rd4, %rd2;
	mul.wide.s32 	%rd5, %r1, 4;
	add.s64 	%rd6, %rd3, %rd5;
	ld.global.nc.f32 	%f1, [%rd6];
	sqrt.rn.f32 	%f2, %f1;
	add.s64 	%rd7, %rd4, %rd5;
	st.global.f32 	[%rd7], %f2;
$L__BB12_2:
	ret;

}
.func  (.param .b64 func_retval0) __internal_accurate_pow(
	.param .b64 __internal_accurate_pow_param_0,
	.param .b64 __internal_accurate_pow_param_1
)
{
	.reg .pred 	%p<8>;
	.reg .b32 	%r<49>;
	.reg .b32 	%f<3>;
	.reg .b64 	%fd<109>;

	ld.param.f64 	%fd10, [__internal_accurate_pow_param_0];
	ld.param.f64 	%fd11, [__internal_accurate_pow_param_1];
	{
	.reg .b32 %temp; 
	mov.b64 	{%temp, %r46}, %fd10;
	}
	{
	.reg .b32 %temp; 
	mov.b64 	{%r45, %temp}, %fd10;
	}
	shr.u32 	%r47, %r46, 20;
	setp.gt.u32 	%p1, %r46, 1048575;
	@%p1 bra 	$L__BB13_2;
	mul.f64 	%fd12, %fd10, 0d4350000000000000;
	{
	.reg .b32 %temp; 
	mov.b64 	{%temp, %r46}, %fd12;
	}
	{
	.reg .b32 %temp; 
	mov.b64 	{%r45, %temp}, %fd12;
	}
	shr.u32 	%r16, %r46, 20;
	add.s32 	%r47, %r16, -54;
$L__BB13_2:
	add.s32 	%r48, %r47, -1023;
	and.b32  	%r17, %r46, -2146435073;
	or.b32  	%r18, %r17, 1072693248;
	mov.b64 	%fd107, {%r45, %r18};
	setp.lt.u32 	%p2, %r18, 1073127583;
	@%p2 bra 	$L__BB13_4;
	{
	.reg .b32 %temp; 
	mov.b64 	{%r19, %temp}, %fd107;
	}
	{
	.reg .b32 %temp; 
	mov.b64 	{%temp, %r20}, %fd107;
	}
	add.s32 	%r21, %r20, -1048576;
	mov.b64 	%fd107, {%r19, %r21};
	add.s32 	%r48, %r47, -1022;
$L__BB13_4:
	add.f64 	%fd13, %fd107, 0dBFF0000000000000;
	add.f64 	%fd14, %fd107, 0d3FF0000000000000;
	rcp.approx.ftz.f64 	%fd15, %fd14;
	neg.f64 	%fd16, %fd14;
	fma.rn.f64 	%fd17, %fd16, %fd15, 0d3FF0000000000000;
	fma.rn.f64 	%fd18, %fd17, %fd17, %fd17;
	fma.rn.f64 	%fd19, %fd18, %fd15, %fd15;
	mul.f64 	%fd20, %fd13, %fd19;
	fma.rn.f64 	%fd21, %fd13, %fd19, %fd20;
	mul.f64 	%fd22, %fd21, %fd21;
	fma.rn.f64 	%fd23, %fd22, 0d3EB0F5FF7D2CAFE2, 0d3ED0F5D241AD3B5A;
	fma.rn.f64 	%fd24, %fd23, %fd22, 0d3EF3B20A75488A3F;
	fma.rn.f64 	%fd25, %fd24, %fd22, 0d3F1745CDE4FAECD5;
	fma.rn.f64 	%fd26, %fd25, %fd22, 0d3F3C71C7258A578B;
	fma.rn.f64 	%fd27, %fd26, %fd22, 0d3F6249249242B910;
	fma.rn.f64 	%fd28, %fd27, %fd22, 0d3F89999999999DFB;
	sub.f64 	%fd29, %fd13, %fd21;
	add.f64 	%fd30, %fd29, %fd29;
	neg.f64 	%fd31, %fd21;
	fma.rn.f64 	%fd32, %fd31, %fd13, %fd30;
	mul.f64 	%fd33, %fd19, %fd32;
	fma.rn.f64 	%fd34, %fd22, %fd28, 0d3FB5555555555555;
	mov.f64 	%fd35, 0d3FB5555555555555;
	sub.f64 	%fd36, %fd35, %fd34;
	fma.rn.f64 	%fd37, %fd22, %fd28, %fd36;
	add.f64 	%fd38, %fd37, 0dBC46A4CB00B9E7B0;
	add.f64 	%fd39, %fd34, %fd38;
	sub.f64 	%fd40, %fd34, %fd39;
	add.f64 	%fd41, %fd38, %fd40;
	mul.rn.f64 	%fd42, %fd21, %fd21;
	neg.f64 	%fd43, %fd42;
	fma.rn.f64 	%fd44, %fd21, %fd21, %fd43;
	{
	.reg .b32 %temp; 
	mov.b64 	{%r22, %temp}, %fd33;
	}
	{
	.reg .b32 %temp; 
	mov.b64 	{%temp, %r23}, %fd33;
	}
	add.s32 	%r24, %r23, 1048576;
	mov.b64 	%fd45, {%r22, %r24};
	fma.rn.f64 	%fd46, %fd21, %fd45, %fd44;
	mul.rn.f64 	%fd47, %fd42, %fd21;
	neg.f64 	%fd48, %fd47;
	fma.rn.f64 	%fd49, %fd42, %fd21, %fd48;
	fma.rn.f64 	%fd50, %fd42, %fd33, %fd49;
	fma.rn.f64 	%fd51, %fd46, %fd21, %fd50;
	mul.rn.f64 	%fd52, %fd39, %fd47;
	neg.f64 	%fd53, %fd52;
	fma.rn.f64 	%fd54, %fd39, %fd47, %fd53;
	fma.rn.f64 	%fd55, %fd39, %fd51, %fd54;
	fma.rn.f64 	%fd56, %fd41, %fd47, %fd55;
	add.f64 	%fd57, %fd52, %fd56;
	sub.f64 	%fd58, %fd52, %fd57;
	add.f64 	%fd59, %fd56, %fd58;
	add.f64 	%fd60, %fd21, %fd57;
	sub.f64 	%fd61, %fd21, %fd60;
	add.f64 	%fd62, %fd57, %fd61;
	add.f64 	%fd63, %fd59, %fd62;
	add.f64 	%fd64, %fd33, %fd63;
	add.f64 	%fd65, %fd60, %fd64;
	sub.f64 	%fd66, %fd60, %fd65;
	add.f64 	%fd67, %fd64, %fd66;
	xor.b32  	%r25, %r48, -2147483648;
	mov.b32 	%r26, 1127219200;
	mov.b64 	%fd68, {%r25, %r26};
	mov.b32 	%r27, -2147483648;
	mov.b64 	%fd69, {%r27, %r26};
	sub.f64 	%fd70, %fd68, %fd69;
	fma.rn.f64 	%fd71, %fd70, 0d3FE62E42FEFA39EF, %fd65;
	fma.rn.f64 	%fd72, %fd70, 0dBFE62E42FEFA39EF, %fd71;
	sub.f64 	%fd73, %fd72, %fd65;
	sub.f64 	%fd74, %fd67, %fd73;
	fma.rn.f64 	%fd75, %fd70, 0d3C7ABC9E3B39803F, %fd74;
	add.f64 	%fd76, %fd71, %fd75;
	sub.f64 	%fd77, %fd71, %fd76;
	add.f64 	%fd78, %fd75, %fd77;
	{
	.reg .b32 %temp; 
	mov.b64 	{%temp, %r28}, %fd11;
	}
	{
	.reg .b32 %temp; 
	mov.b64 	{%r29, %temp}, %fd11;
	}
	shl.b32 	%r30, %r28, 1;
	setp.gt.u32 	%p3, %r30, -33554433;
	and.b32  	%r31, %r28, -15728641;
	selp.b32 	%r32, %r31, %r28, %p3;
	mov.b64 	%fd79, {%r29, %r32};
	mul.rn.f64 	%fd80, %fd76, %fd79;
	neg.f64 	%fd81, %fd80;
	fma.rn.f64 	%fd82, %fd76, %fd79, %fd81;
	fma.rn.f64 	%fd83, %fd78, %fd79, %fd82;
	add.f64 	%fd4, %fd80, %fd83;
	sub.f64 	%fd84, %fd80, %fd4;
	add.f64 	%fd5, %fd83, %fd84;
	fma.rn.f64 	%fd85, %fd4, 0d3FF71547652B82FE, 0d4338000000000000;
	{
	.reg .b32 %temp; 
	mov.b64 	{%r13, %temp}, %fd85;
	}
	mov.f64 	%fd86, 0dC338000000000000;
	add.rn.f64 	%fd87, %fd85, %fd86;
	fma.rn.f64 	%fd88, %fd87, 0dBFE62E42FEFA39EF, %fd4;
	fma.rn.f64 	%fd89, %fd87, 0dBC7ABC9E3B39803F, %fd88;
	fma.rn.f64 	%fd90, %fd89, 0d3E5ADE1569CE2BDF, 0d3E928AF3FCA213EA;
	fma.rn.f64 	%fd91, %fd90, %fd89, 0d3EC71DEE62401315;
	fma.rn.f64 	%fd92, %fd91, %fd89, 0d3EFA01997C89EB71;
	fma.rn.f64 	%fd93, %fd92, %fd89, 0d3F2A01A014761F65;
	fma.rn.f64 	%fd94, %fd93, %fd89, 0d3F56C16C1852B7AF;
	fma.rn.f64 	%fd95, %fd94, %fd89, 0d3F81111111122322;
	fma.rn.f64 	%fd96, %fd95, %fd89, 0d3FA55555555502A1;
	fma.rn.f64 	%fd97, %fd96, %fd89, 0d3FC5555555555511;
	fma.rn.f64 	%fd98, %fd97, %fd89, 0d3FE000000000000B;
	fma.rn.f64 	%fd99, %fd98, %fd89, 0d3FF0000000000000;
	fma.rn.f64 	%fd100, %fd99, %fd89, 0d3FF0000000000000;
	{
	.reg .b32 %temp; 
	mov.b64 	{%r14, %temp}, %fd100;
	}
	{
	.reg .b32 %temp; 
	mov.b64 	{%temp, %r15}, %fd100;
	}
	shl.b32 	%r33, %r13, 20;
	add.s32 	%r34, %r33, %r15;
	mov.b64 	%fd108, {%r14, %r34};
	{
	.reg .b32 %temp; 
	mov.b64 	{%temp, %r35}, %fd4;
	}
	mov.b32 	%f2, %r35;
	abs.f32 	%f1, %f2;
	setp.lt.f32 	%p4, %f1, 0f4086232B;
	@%p4 bra 	$L__BB13_7;
	setp.lt.f64 	%p5, %fd4, 0d0000000000000000;
	add.f64 	%fd101, %fd4, 0d7FF0000000000000;
	selp.f64 	%fd108, 0d0000000000000000, %fd101, %p5;
	setp.geu.f32 	%p6, %f1, 0f40874800;
	@%p6 bra 	$L__BB13_7;
	shr.u32 	%r36, %r13, 31;
	add.s32 	%r37, %r13, %r36;
	shr.s32 	%r38, %r37, 1;
	shl.b32 	%r39, %r38, 20;
	add.s32 	%r40, %r15, %r39;
	mov.b64 	%fd102, {%r14, %r40};
	sub.s32 	%r41, %r13, %r38;
	shl.b32 	%r42, %r41, 20;
	add.s32 	%r43, %r42, 1072693248;
	mov.b32 	%r44, 0;
	mov.b64 	%fd103, {%r44, %r43};
	mul.f64 	%fd108, %fd103, %fd102;
$L__BB13_7:
	abs.f64 	%fd104, %fd108;
	setp.eq.f64 	%p7, %fd104, 0d7FF0000000000000;
	fma.rn.f64 	%fd105, %fd108, %fd5, %fd108;
	selp.f64 	%fd106, %fd108, %fd105, %p7;
	st.param.f64 	[func_retval0], %fd106;
	ret;

}


// ===== COMPILED SASS (sm_100) =====

	.target	sm_100

	.elftype	@"ET_EXEC"


//--------------------- .note.nv.tkinfo           --------------------------
	.section	.note.nv.tkinfo,"",@"SHT_NOTE"
	.sectionflags	@"SHF_NOTE_NV_TKINFO"
	.tkinfo
        /*0018*/ 	.word	0x00000002
        /*0030*/ 	.string	""
        /*0030*/ 	.string	"ptxas"
        /*0030*/ 	.string	"Cuda compilation tools, release 13.0, V13.0.88"
        /*0030*/ 	.string	"Build cuda_13.0.r13.0/compiler.36424714_0"
        /*0030*/ 	.string	"-arch sm_100 -m 64 "



//--------------------- .note.nv.cuinfo           --------------------------
	.section	.note.nv.cuinfo,"",@"SHT_NOTE"
	.sectionflags	@"SHF_NOTE_NV_CUINFO"
        /*0018*/ 	.short	0x0002
        /*001a*/ 	.short	0x0064
        /*001c*/ 	.short	0x0082
	.zero		2


//--------------------- .nv.info                  --------------------------
	.section	.nv.info,"",@"SHT_CUDA_INFO"
	.align	4


	//----- nvinfo : EIATTR_REGCOUNT
	.align		4
        /*0000*/ 	.byte	0x04, 0x2f
        /*0002*/ 	.short	(.L_1 - .L_0)
	.align		4
.L_0:
        /*0004*/ 	.word	index@(vectorScalarSet)
        /*0008*/ 	.word	0x0000000a


	//----- nvinfo : EIATTR_FRAME_SIZE
	.align		4
.L_1:
        /*000c*/ 	.byte	0x04, 0x11
        /*000e*/ 	.short	(.L_3 - .L_2)
	.align		4
.L_2:
        /*0010*/ 	.word	index@(vectorScalarSet)
        /*0014*/ 	.word	0x00000000


	//----- nvinfo : EIATTR_REGCOUNT
	.align		4
.L_3:
        /*0018*/ 	.byte	0x04, 0x2f
        /*001a*/ 	.short	(.L_5 - .L_4)
	.align		4
.L_4:
        /*001c*/ 	.word	index@(vectorScalarAdd)
        /*0020*/ 	.word	0x0000000a


	//----- nvinfo : EIATTR_FRAME_SIZE
	.align		4
.L_5:
        /*0024*/ 	.byte	0x04, 0x11
        /*0026*/ 	.short	(.L_7 - .L_6)
	.align		4
.L_6:
        /*0028*/ 	.word	index@(vectorScalarAdd)
        /*002c*/ 	.word	0x00000000


	//----- nvinfo : EIATTR_REGCOUNT
	.align		4
.L_7:
        /*0030*/ 	.byte	0x04, 0x2f
        /*0032*/ 	.short	(.L_9 - .L_8)
	.align		4
.L_8:
        /*0034*/ 	.word	index@(vectorLog)
        /*0038*/ 	.word	0x0000000c


	//----- nvinfo : EIATTR_FRAME_SIZE
	.align		4
.L_9:
        /*003c*/ 	.byte	0x04, 0x11
        /*003e*/ 	.short	(.L_11 - .L_10)
	.align		4
.L_10:
        /*0040*/ 	.word	index@(vectorLog)
        /*0044*/ 	.word	0x00000000


	//----- nvinfo : EIATTR_REGCOUNT
	.align		4
.L_11:
        /*0048*/ 	.byte	0x04, 0x2f
        /*004a*/ 	.short	(.L_13 - .L_12)
	.align		4
.L_12:
        /*004c*/ 	.word	index@(vectorExp)
        /*0050*/ 	.word	0x0000000c


	//----- nvinfo : EIATTR_FRAME_SIZE
	.align		4
.L_13:
        /*0054*/ 	.byte	0x04, 0x11
        /*0056*/ 	.short	(.L_15 - .L_14)
	.align		4
.L_14:
        /*0058*/ 	.word	index@(vectorExp)
        /*005c*/ 	.word	0x00000000


	//----- nvinfo : EIATTR_REGCOUNT
	.align		4
.L_15:
        /*0060*/ 	.byte	0x04, 0x2f
        /*0062*/ 	.short	(.L_17 - .L_16)
	.align		4
.L_16:
        /*0064*/ 	.word	index@(vectorSign)
        /*0068*/ 	.word	0x0000000a


	//----- nvinfo : EIATTR_FRAME_SIZE
	.align		4
.L_17:
        /*006c*/ 	.byte	0x04, 0x11
        /*006e*/ 	.short	(.L_19 - .L_18)
	.align		4
.L_18:
        /*0070*/ 	.word	index@(vectorSign)
        /*0074*/ 	.word	0x00000000


	//----- nvinfo : EIATTR_REGCOUNT
	.align		4
.L_19:
        /*0078*/ 	.byte	0x04, 0x2f
        /*007a*/ 	.short	(.L_21 - .L_20)
	.align		4
.L_20:
        /*007c*/ 	.word	index@(vectorAbs)
        /*0080*/ 	.word	0x0000000a


	//----- nvinfo : EIATTR_FRAME_SIZE
	.align		4
.L_21:
        /*0084*/ 	.byte	0x04, 0x11
        /*0086*/ 	.short	(.L_23 - .L_22)
	.align		4
.L_22:
        /*0088*/ 	.word	index@(vectorAbs)
        /*008c*/ 	.word	0x00000000


	//----- nvinfo : EIATTR_REGCOUNT
	.align		4
.L_23:
        /*0090*/ 	.byte	0x04, 0x2f
        /*0092*/ 	.short	(.L_25 - .L_24)
	.align		4
.L_24:
        /*0094*/ 	.word	index@(vectorDiv)
        /*0098*/ 	.word	0x00000010


	//----- nvinfo : EIATTR_FRAME_SIZE
	.align		4
.L_25:
        /*009c*/ 	.byte	0x04, 0x11
        /*009e*/ 	.short	(.L_27 - .L_26)
	.align		4
.L_26:
        /*00a0*/ 	.word	index@($__internal_1_$__cuda_sm3x_div_rn_noftz_f32_slowpath)
        /*00a4*/ 	.word	0x00000000


	//----- nvinfo : EIATTR_FRAME_SIZE
	.align		4
.L_27:
        /*00a8*/ 	.byte	0x04, 0x11
        /*00aa*/ 	.short	(.L_29 - .L_28)
	.align		4
.L_28:
        /*00ac*/ 	.word	index@(vectorDiv)
        /*00b0*/ 	.word	0x00000000


	//----- nvinfo : EIATTR_REGCOUNT
	.align		4
.L_29:
        /*00b4*/ 	.byte	0x04, 0x2f
        /*00b6*/ 	.short	(.L_31 - .L_30)
	.align		4
.L_30:
        /*00b8*/ 	.word	index@(vectorMul)
        /*00bc*/ 	.word	0x0000000c


	//----- nvinfo : EIATTR_FRAME_SIZE
	.align		4
.L_31:
        /*00c0*/ 	.byte	0x04, 0x11
        /*00c2*/ 	.short	(.L_33 - .L_32)
	.align		4
.L_32:
        /*00c4*/ 	.word	index@(vectorMul)
        /*00c8*/ 	.word	0x00000000


	//----- nvinfo : EIATTR_REGCOUNT
	.align		4
.L_33:
        /*00cc*/ 	.byte	0x04, 0x2f
        /*00ce*/ 	.short	(.L_35 - .L_34)
	.align		4
.L_34:
        /*00d0*/ 	.word	index@(vectorMax)
        /*00d4*/ 	.word	0x0000000a


	//----- nvinfo : EIATTR_FRAME_SIZE
	.align		4
.L_35:
        /*00d8*/ 	.byte	0x04, 0x11
        /*00da*/ 	.short	(.L_37 - .L_36)
	.align		4
.L_36:
        /*00dc*/ 	.word	index@(vectorMax)
        /*00e0*/ 	.word	0x00000000


	//----- nvinfo : EIATTR_REGCOUNT
	.align		4
.L_37:
        /*00e4*/ 	.byte	0x04, 0x2f
        /*00e6*/ 	.short	(.L_39 - .L_38)
	.align		4
.L_38:
        /*00e8*/ 	.word	index@(vectorMin)
        /*00ec*/ 	.word	0x0000000a


	//----- nvinfo : EIATTR_FRAME_SIZE
	.align		4
.L_39:
        /*00f0*/ 	.byte	0x04, 0x11
        /*00f2*/ 	.short	(.L_41 - .L_40)
	.align		4
.L_40:
        /*00f4*/ 	.word	index@(vectorMin)
        /*00f8*/ 	.word	0x00000000


	//----- nvinfo : EIATTR_REGCOUNT
	.align		4
.L_41:
        /*00fc*/ 	.byte	0x04, 0x2f
        /*00fe*/ 	.short	(.L_43 - .L_42)
	.align		4
.L_42:
        /*0100*/ 	.word	index@(vectorPow)
        /*0104*/ 	.word	0x0000001e


	//----- nvinfo : EIATTR_FRAME_SIZE
	.align		4
.L_43:
        /*0108*/ 	.byte	0x04, 0x11
        /*010a*/ 	.short	(.L_45 - .L_44)
	.align		4
.L_44:
        /*010c*/ 	.word	index@($vectorPow$__internal_accurate_pow)
        /*0110*/ 	.word	0x00000000


	//----- nvinfo : EIATTR_FRAME_SIZE
	.align		4
.L_45:
        /*0114*/ 	.byte	0x04, 0x11
        /*0116*/ 	.short	(.L_47 - .L_46)
	.align		4
.L_46:
        /*0118*/ 	.word	index@(vectorPow)
        /*011c*/ 	.word	0x00000000


	//----- nvinfo : EIATTR_REGCOUNT
	.align		4
.L_47:
        /*0120*/ 	.byte	0x04, 0x2f
        /*0122*/ 	.short	(.L_49 - .L_48)
	.align		4
.L_48:
        /*0124*/ 	.word	index@(vectorSqr)
        /*0128*/ 	.word	0x0000000a


	//----- nvinfo : EIATTR_FRAME_SIZE
	.align		4
.L_49:
        /*012c*/ 	.byte	0x04, 0x11
        /*012e*/ 	.short	(.L_51 - .L_50)
	.align		4
.L_50:
        /*0130*/ 	.word	index@(vectorSqr)
        /*0134*/ 	.word	0x00000000


	//----- nvinfo : EIATTR_REGCOUNT
	.align		4
.L_51:
        /*0138*/ 	.byte	0x04, 0x2f
        /*013a*/ 	.short	(.L_53 - .L_52)
	.align		4
.L_52:
        /*013c*/ 	.word	index@(vectorSqrt)
        /*0140*/ 	.word	0x0000000c


	//----- nvinfo : EIATTR_FRAME_SIZE
	.align		4
.L_53:
        /*0144*/ 	.byte	0x04, 0x11
        /*0146*/ 	.short	(.L_55 - .L_54)
	.align		4
.L_54:
        /*0148*/ 	.word	index@($__internal_0_$__cuda_sm20_sqrt_rn_f32_slowpath)
        /*014c*/ 	.word	0x00000000


	//----- nvinfo : EIATTR_FRAME_SIZE
	.align		4
.L_55:
        /*0150*/ 	.byte	0x04, 0x11
        /*0152*/ 	.short	(.L_57 - .L_56)
	.align		4
.L_56:
        /*0154*/ 	.word	index@(vectorSqrt)
        /*0158*/ 	.word	0x00000000


	//----- nvinfo : EIATTR_MIN_STACK_SIZE
	.align		4
.L_57:
        /*015c*/ 	.byte	0x04, 0x12
        /*015e*/ 	.short	(.L_59 - .L_58)
	.align		4
.L_58:
        /*0160*/ 	.word	index@(vectorSqrt)
        /*0164*/ 	.word	0x00000000


	//----- nvinfo : EIATTR_MIN_STACK_SIZE
	.align		4
.L_59:
        /*0168*/ 	.byte	0x04, 0x12
        /*016a*/ 	.short	(.L_61 - .L_60)
	.align		4
.L_60:
        /*016c*/ 	.word	index@(vectorSqr)
        /*0170*/ 	.word	0x00000000


	//----- nvinfo : EIATTR_MIN_STACK_SIZE
	.align		4
.L_61:
        /*0174*/ 	.byte	0x04, 0x12
        /*0176*/ 	.short	(.L_63 - .L_62)
	.align		4
.L_62:
        /*0178*/ 	.word	index@(vectorPow)
        /*017c*/ 	.word	0x00000000


	//----- nvinfo : EIATTR_MIN_STACK_SIZE
	.align		4
.L_63:
        /*0180*/ 	.byte	0x04, 0x12
        /*0182*/ 	.short	(.L_65 - .L_64)
	.align		4
.L_64:
        /*0184*/ 	.word	index@(vectorMin)
        /*0188*/ 	.word	0x00000000


	//----- nvinfo : EIATTR_MIN_STACK_SIZE
	.align		4
.L_65:
        /*018c*/ 	.byte	0x04, 0x12
        /*018e*/ 	.short	(.L_67 - .L_66)
	.align		4
.L_66:
        /*0190*/ 	.word	index@(vectorMax)
        /*0194*/ 	.word	0x00000000


	//----- nvinfo : EIATTR_MIN_STACK_SIZE
	.align		4
.L_67:
        /*0198*/ 	.byte	0x04, 0x12
        /*019a*/ 	.short	(.L_69 - .L_68)
	.align		4
.L_68:
        /*019c*/ 	.word	index@(vectorMul)
        /*01a0*/ 	.word	0x00000000


	//----- nvinfo : EIATTR_MIN_STACK_SIZE
	.align		4
.L_69:
        /*01a4*/ 	.byte	0x04, 0x12
        /*01a6*/ 	.short	(.L_71 - .L_70)
	.align		4
.L_70:
        /*01a8*/ 	.word	index@(vectorDiv)
        /*01ac*/ 	.word	0x00000000


	//----- nvinfo : EIATTR_MIN_STACK_SIZE
	.align		4
.L_71:
        /*01b0*/ 	.byte	0x04, 0x12
        /*01b2*/ 	.short	(.L_73 - .L_72)
	.align		4
.L_72:
        /*01b4*/ 	.word	index@(vectorAbs)
        /*01b8*/ 	.word	0x00000000


	//----- nvinfo : EIATTR_MIN_STACK_SIZE
	.align		4
.L_73:
        /*01bc*/ 	.byte	0x04, 0x12
        /*01be*/ 	.short	(.L_75 - .L_74)
	.align		4
.L_74:
        /*01c0*/ 	.word	index@(vectorSign)
        /*01c4*/ 	.word	0x00000000


	//----- nvinfo : EIATTR_MIN_STACK_SIZE
	.align		4
.L_75:
        /*01c8*/ 	.byte	0x04, 0x12
        /*01ca*/ 	.short	(.L_77 - .L_76)
	.align		4
.L_76:
        /*01cc*/ 	.word	index@(vectorExp)
        /*01d0*/ 	.word	0x00000000


	//----- nvinfo : EIATTR_MIN_STACK_SIZE
	.align		4
.L_77:
        /*01d4*/ 	.byte	0x04, 0x12
        /*01d6*/ 	.short	(.L_79 - .L_78)
	.align		4
.L_78:
        /*01d8*/ 	.word	index@(vectorLog)
        /*01dc*/ 	.word	0x00000000


	//----- nvinfo : EIATTR_MIN_STACK_SIZE
	.align		4
.L_79:
        /*01e0*/ 	.byte	0x04, 0x12
        /*01e2*/ 	.short	(.L_81 - .L_80)
	.align		4
.L_80:
        /*01e4*/ 	.word	index@(vectorScalarAdd)
        /*01e8*/ 	.word	0x00000000


	//----- nvinfo : EIATTR_MIN_STACK_SIZE
	.align		4
.L_81:
        /*01ec*/ 	.byte	0x04, 0x12
        /*01ee*/ 	.short	(.L_83 - .L_82)
	.align		4
.L_82:
        /*01f0*/ 	.word	index@(vectorScalarSet)
        /*01f4*/ 	.word	0x00000000
.L_83:


//--------------------- .nv.compat                --------------------------
	.section	.nv.compat,"",@"SHT_CUDA_COMPAT_INFO"
	.align	4
        /*0000*/ 	.byte	0x02, 0x09, 0x00, 0x00, 0x02, 0x02, 0x01, 0x00, 0x02, 0x05, 0x05, 0x00, 0x03, 0x07, 0x01, 0x01
        /*0010*/ 	.byte	0x02, 0x03, 0x00, 0x00, 0x02, 0x06, 0x01, 0x00, 0x04, 0x0b, 0x08, 0x00, 0x01, 0x00, 0x00, 0x00
        /*0020*/ 	.byte	0x00, 0x00, 0x00, 0x00


//--------------------- .nv.info.vectorSqrt       --------------------------
	.section	.nv.info.vectorSqrt,"",@"SHT_CUDA_INFO"
	.sectionflags	@""
	.align	4


	//----- nvinfo : EIATTR_CUDA_API_VERSION
	.align		4
        /*0000*/ 	.byte	0x04, 0x37
        /*0002*/ 	.short	(.L_85 - .L_84)
.L_84:
        /*0004*/ 	.word	0x00000082


	//----- nvinfo : EIATTR_KPARAM_INFO
	.align		4
.L_85:
        /*0008*/ 	.byte	0x04, 0x17
        /*000a*/ 	.short	(.L_87 - .L_86)
.L_86:
        /*000c*/ 	.word	0x00000000
        /*0010*/ 	.short	0x0002
        /*0012*/ 	.short	0x0010
        /*0014*/ 	.byte	0x00, 0xf0, 0x11, 0x00


	//----- nvinfo : EIATTR_KPARAM_INFO
	.align		4
.L_87:
        /*0018*/ 	.byte	0x04, 0x17
        /*001a*/ 	.short	(.L_89 - .L_88)
.L_88:
        /*001c*/ 	.word	0x00000000
        /*0020*/ 	.short	0x0001
        /*0022*/ 	.short	0x0008
        /*0024*/ 	.byte	0x00, 0xf5, 0x21, 0x00


	//----- nvinfo : EIATTR_KPARAM_INFO
	.align		4
.L_89:
        /*0028*/ 	.byte	0x04, 0x17
        /*002a*/ 	.short	(.L_91 - .L_90)
.L_90:
        /*002c*/ 	.word	0x00000000
        /*0030*/ 	.short	0x0000
        /*0032*/ 	.short	0x0000
        /*0034*/ 	.byte	0x00, 0xf5, 0x21, 0x00


	//----- nvinfo : EIATTR_SPARSE_MMA_MASK
	.align		4
.L_91:
        /*0038*/ 	.byte	0x03, 0x50
        /*003a*/ 	.short	0x0000


	//----- nvinfo : EIATTR_MAXREG_COUNT
	.align		4
        /*003c*/ 	.byte	0x03, 0x1b
        /*003e*/ 	.short	0x00ff


	//----- nvinfo : EIATTR_MERCURY_ISA_VERSION
	.align		4
        /*0040*/ 	.byte	0x03, 0x5f
        /*0042*/ 	.short	0x0101


	//----- nvinfo : EIATTR_VRC_CTA_INIT_COUNT
	.align		4
        /*0044*/ 	.byte	0x02, 0x4a
	.zero		1
	.zero		1


	//----- nvinfo : EIATTR_EXIT_INSTR_OFFSETS
	.align		4
        /*0048*/ 	.byte	0x04, 0x1c
        /*004a*/ 	.short	(.L_93 - .L_92)


	//   ....[0]....
.L_92:
        /*004c*/ 	.word	0x00000070


	//   ....[1]....
        /*0050*/ 	.word	0x000001c0


	//----- nvinfo : EIATTR_CRS_STACK_SIZE
	.align		4
.L_93:
        /*0054*/ 	.byte	0x04, 0x1e
        /*0056*/ 	.short	(.L_95 - .L_94)
.L_94:
        /*0058*/ 	.word	0x00000000


	//----- nvinfo : EIATTR_CBANK_PARAM_SIZE
	.align		4
.L_95:
        /*005c*/ 	.byte	0x03, 0x19
        /*005e*/ 	.short	0x0014


	//----- nvinfo : EIATTR_PARAM_CBANK
	.align		4
        /*0060*/ 	.byte	0x04, 0x0a
        /*0062*/ 	.short	(.L_97 - .L_96)
	.align		4
.L_96:
        /*0064*/ 	.word	index@(.nv.constant0.vectorSqrt)
        /*0068*/ 	.short	0x0380
        /*006a*/ 	.short	0x0014


	//----- nvinfo : EIATTR_SW_WAR
	.align		4
.L_97:
        /*006c*/ 	.byte	0x04, 0x36
        /*006e*/ 	.short	(.L_99 - .L_98)
.L_98:
        /*0070*/ 	.word	0x00000008
.L_99:


//--------------------- .nv.info.vectorSqr        --------------------------
	.section	.nv.info.vectorSqr,"",@"SHT_CUDA_INFO"
	.sectionflags	@""
	.align	4


	//----- nvinfo : EIATTR_CUDA_API_VERSION
	.align		4
        /*0000*/ 	.byte	0x04, 0x37
        /*0002*/ 	.short	(.L_101 - .L_100)
.L_100:
        /*0004*/ 	.word	0x00000082


	//----- nvinfo : EIATTR_KPARAM_INFO
	.align		4
.L_101:
        /*0008*/ 	.byte	0x04, 0x17
        /*000a*/ 	.short	(.L_103 - .L_102)
.L_102:
        /*000c*/ 	.word	0x00000000
        /*0010*/ 	.short	0x0002
        /*0012*/ 	.short	0x0010
        /*0014*/ 	.byte	0x00, 0xf0, 0x11, 0x00


	//----- nvinfo : EIATTR_KPARAM_INFO
	.align		4
.L_103:
        /*0018*/ 	.byte	0x04, 0x17
        /*001a*/ 	.short	(.L_105 - .L_104)
.L_104:
        /*001c*/ 	.word	0x00000000
        /*0020*/ 	.short	0x0001
        /*0022*/ 	.short	0x0008
        /*0024*/ 	.byte	0x00, 0xf5, 0x21, 0x00


	//----- nvinfo : EIATTR_KPARAM_INFO
	.align		4
.L_105:
        /*0028*/ 	.byte	0x04, 0x17
        /*002a*/ 	.short	(.L_107 - .L_106)
.L_106:
        /*002c*/ 	.word	0x00000000
        /*0030*/ 	.short	0x0000
        /*0032*/ 	.short	0x0000
        /*0034*/ 	.byte	0x00, 0xf5, 0x21, 0x00


	//----- nvinfo : EIATTR_SPARSE_MMA_MASK
	.align		4
.L_107:
        /*0038*/ 	.byte	0x03, 0x50
        /*003a*/ 	.short	0x0000


	//----- nvinfo : EIATTR_MAXREG_COUNT
	.align		4
        /*003c*/ 	.byte	0x03, 0x1b
        /*003e*/ 	.short	0x00ff


	//----- nvinfo : EIATTR_MERCURY_ISA_VERSION
	.align		4
        /*0040*/ 	.byte	0x03, 0x5f
        /*0042*/ 	.short	0x0101


	//----- nvinfo : EIATTR_VRC_CTA_INIT_COUNT
	.align		4
        /*0044*/ 	.byte	0x02, 0x4a
	.zero		1
	.zero		1


	//----- nvinfo : EIATTR_EXIT_INSTR_OFFSETS
	.align		4
        /*0048*/ 	.byte	0x04, 0x1c
        /*004a*/ 	.short	(.L_109 - .L_108)


	//   ....[0]....
.L_108:
        /*004c*/ 	.word	0x00000070


	//   ....[1]....
        /*0050*/ 	.word	0x00000100


	//----- nvinfo : EIATTR_CBANK_PARAM_SIZE
	.align		4
.L_109:
        /*0054*/ 	.byte	0x03, 0x19
        /*0056*/ 	.short	0x0014


	//----- nvinfo : EIATTR_PARAM_CBANK
	.align		4
        /*0058*/ 	.byte	0x04, 0x0a
        /*005a*/ 	.short	(.L_111 - .L_110)
	.align		4
.L_110:
        /*005c*/ 	.word	index@(.nv.constant0.vectorSqr)
        /*0060*/ 	.short	0x0380
        /*0062*/ 	.short	0x0014


	//----- nvinfo : EIATTR_SW_WAR
	.align		4
.L_111:
        /*0064*/ 	.byte	0x04, 0x36
        /*0066*/ 	.short	(.L_113 - .L_112)
.L_112:
        /*0068*/ 	.word	0x00000008
.L_113:


//--------------------- .nv.info.vectorPow        --------------------------
	.section	.nv.info.vectorPow,"",@"SHT_CUDA_INFO"
	.sectionflags	@""
	.align	4


	//----- nvinfo : EIATTR_CUDA_API_VERSION
	.align		4
        /*0000*/ 	.byte	0x04, 0x37
        /*0002*/ 	.short	(.L_115 - .L_114)
.L_114:
        /*0004*/ 	.word	0x00000082


	//----- nvinfo : EIATTR_KPARAM_INFO
	.align		4
.L_115:
        /*0008*/ 	.byte	0x04, 0x17
        /*000a*/ 	.short	(.L_117 - .L_116)
.L_116:
        /*000c*/ 	.word	0x00000000
        /*0010*/ 	.short	0x0003
        /*0012*/ 	.short	0x0014
        /*0014*/ 	.byte	0x00, 0xf0, 0x11, 0x00


	//----- nvinfo : EIATTR_KPARAM_INFO
	.align		4
.L_117:
        /*0018*/ 	.byte	0x04, 0x17
        /*001a*/ 	.short	(.L_119 - .L_118)
.L_118:
        /*001c*/ 	.word	0x00000000
        /*0020*/ 	.short	0x0002
        /*0022*/ 	.short	0x0010
        /*0024*/ 	.byte	0x00, 0xf0, 0x11, 0x00


	//----- nvinfo : EIATTR_KPARAM_INFO
	.align		4
.L_119:
        /*0028*/ 	.byte	0x04, 0x17
        /*002a*/ 	.short	(.L_121 - .L_120)
.L_120:
        /*002c*/ 	.word	0x00000000
        /*0030*/ 	.short	0x0001
        /*0032*/ 	.short	0x0008
        /*0034*/ 	.byte	0x00, 0xf5, 0x21, 0x00


	//----- nvinfo : EIATTR_KPARAM_INFO
	.align		4
.L_121:
        /*0038*/ 	.byte	0x04, 0x17
        /*003a*/ 	.short	(.L_123 - .L_122)
.L_122:
        /*003c*/ 	.word	0x00000000
        /*0040*/ 	.short	0x0000
        /*0042*/ 	.short	0x0000
        /*0044*/ 	.byte	0x00, 0xf5, 0x21, 0x00


	//----- nvinfo : EIATTR_SPARSE_MMA_MASK
	.align		4
.L_123:
        /*0048*/ 	.byte	0x03, 0x50
        /*004a*/ 	.short	0x0000


	//----- nvinfo : EIATTR_MAXREG_COUNT
	.align		4
        /*004c*/ 	.byte	0x03, 0x1b
        /*004e*/ 	.short	0x00ff


	//----- nvinfo : EIATTR_MERCURY_ISA_VERSION
	.align		4
        /*0050*/ 	.byte	0x03, 0x5f
        /*0052*/ 	.short	0x0101


	//----- nvinfo : EIATTR_VRC_CTA_INIT_COUNT
	.align		4
        /*0054*/ 	.byte	0x02, 0x4a
	.zero		1
	.zero		1


	//----- nvinfo : EIATTR_EXIT_INSTR_OFFSETS
	.align		4
        /*0058*/ 	.byte	0x04, 0x1c
        /*005a*/ 	.short	(.L_125 - .L_124)


	//   ....[0]....
.L_124:
        /*005c*/ 	.word	0x00000070


	//   ....[1]....
        /*0060*/ 	.word	0x00000590


	//----- nvinfo : EIATTR_CRS_STACK_SIZE
	.align		4
.L_125:
        /*0064*/ 	.byte	0x04, 0x1e
        /*0066*/ 	.short	(.L_127 - .L_126)
.L_126:
        /*0068*/ 	.word	0x00000000


	//----- nvinfo : EIATTR_CBANK_PARAM_SIZE
	.align		4
.L_127:
        /*006c*/ 	.byte	0x03, 0x19
        /*006e*/ 	.short	0x0018


	//----- nvinfo : EIATTR_PARAM_CBANK
	.align		4
        /*0070*/ 	.byte	0x04, 0x0a
        /*0072*/ 	.short	(.L_129 - .L_128)
	.align		4
.L_128:
        /*0074*/ 	.word	index@(.nv.constant0.vectorPow)
        /*0078*/ 	.short	0x0380
        /*007a*/ 	.short	0x0018


	//----- nvinfo : EIATTR_SW_WAR
	.align		4
.L_129:
        /*007c*/ 	.byte	0x04, 0x36
        /*007e*/ 	.short	(.L_131 - .L_130)
.L_130:
        /*0080*/ 	.word	0x00000008
.L_131:


//--------------------- .nv.info.vectorMin        --------------------------
	.section	.nv.info.vectorMin,"",@"SHT_CUDA_INFO"
	.sectionflags	@""
	.align	4


	//----- nvinfo : EIATTR_CUDA_API_VERSION
	.align		4
        /*0000*/ 	.byte	0x04, 0x37
        /*0002*/ 	.short	(.L_133 - .L_132)
.L_132:
        /*0004*/ 	.word	0x00000082


	//----- nvinfo : EIATTR_KPARAM_INFO
	.align		4
.L_133:
        /*0008*/ 	.byte	0x04, 0x17
        /*000a*/ 	.short	(.L_135 - .L_134)
.L_134:
        /*000c*/ 	.word	0x00000000
        /*0010*/ 	.short	0x0003
        /*0012*/ 	.short	0x0014
        /*0014*/ 	.byte	0x00, 0xf0, 0x11, 0x00


	//----- nvinfo : EIATTR_KPARAM_INFO
	.align		4
.L_135:
        /*0018*/ 	.byte	0x04, 0x17
        /*001a*/ 	.short	(.L_137 - .L_136)
.L_136:
        /*001c*/ 	.word	0x00000000
        /*0020*/ 	.short	0x0002
        /*0022*/ 	.short	0x0010
        /*0024*/ 	.byte	0x00, 0xf0, 0x11, 0x00


	//----- nvinfo : EIATTR_KPARAM_INFO
	.align		4
.L_137:
        /*0028*/ 	.byte	0x04, 0x17
        /*002a*/ 	.short	(.L_139 - .L_138)
.L_138:
        /*002c*/ 	.word	0x00000000
        /*0030*/ 	.short	0x0001
        /*0032*/ 	.short	0x0008
        /*0034*/ 	.byte	0x00, 0xf5, 0x21, 0x00


	//----- nvinfo : EIATTR_KPARAM_INFO
	.align		4
.L_139:
        /*0038*/ 	.byte	0x04, 0x17
        /*003a*/ 	.short	(.L_141 - .L_140)
.L_140:
        /*003c*/ 	.word	0x00000000
        /*0040*/ 	.short	0x0000
        /*0042*/ 	.short	0x0000
        /*0044*/ 	.byte	0x00, 0xf5, 0x21, 0x00


	//----- nvinfo : EIATTR_SPARSE_MMA_MASK
	.align		4
.L_141:
        /*0048*/ 	.byte	0x03, 0x50
        /*004a*/ 	.short	0x0000


	//----- nvinfo : EIATTR_MAXREG_COUNT
	.align		4
        /*004c*/ 	.byte	0x03, 0x1b
        /*004e*/ 	.short	0x00ff


	//----- nvinfo : EIATTR_MERCURY_ISA_VERSION
	.align		4
        /*0050*/ 	.byte	0x03, 0x5f
        /*0052*/ 	.short	0x0101


	//----- nvinfo : EIATTR_VRC_CTA_INIT_COUNT
	.align		4
        /*0054*/ 	.byte	0x02, 0x4a
	.zero		1
	.zero		1


	//----- nvinfo : EIATTR_EXIT_INSTR_OFFSETS
	.align		4
        /*0058*/ 	.byte	0x04, 0x1c
        /*005a*/ 	.short	(.L_143 - .L_142)


	//   ....[0]....
.L_142:
        /*005c*/ 	.word	0x00000070


	//   ....[1]....
        /*0060*/ 	.word	0x00000110


	//----- nvinfo : EIATTR_CBANK_PARAM_SIZE
	.align		4
.L_143:
        /*0064*/ 	.byte	0x03, 0x19
        /*0066*/ 	.short	0x0018


	//----- nvinfo : EIATTR_PARAM_CBANK
	.align		4
        /*0068*/ 	.byte	0x04, 0x0a
        /*006a*/ 	.short	(.L_145 - .L_144)
	.align		4
.L_144:
        /*006c*/ 	.word	index@(.nv.constant0.vectorMin)
        /*0070*/ 	.short	0x0380
        /*0072*/ 	.short	0x0018


	//----- nvinfo : EIATTR_SW_WAR
	.align		4
.L_145:
        /*0074*/ 	.byte	0x04, 0x36
        /*0076*/ 	.short	(.L_147 - .L_146)
.L_146:
        /*0078*/ 	.word	0x00000008
.L_147:


//--------------------- .nv.info.vectorMax        --------------------------
	.section	.nv.info.vectorMax,"",@"SHT_CUDA_INFO"
	.sectionflags	@""
	.align	4


	//----- nvinfo : EIATTR_CUDA_API_VERSION
	.align		4
        /*0000*/ 	.byte	0x04, 0x37
        /*0002*/ 	.short	(.L_149 - .L_148)
.L_148:
        /*0004*/ 	.word	0x00000082


	//----- nvinfo : EIATTR_KPARAM_INFO
	.align		4
.L_149:
        /*0008*/ 	.byte	0x04, 0x17
        /*000a*/ 	.short	(.L_151 - .L_150)
.L_150:
        /*000c*/ 	.word	0x00000000
        /*0010*/ 	.short	0x0003
        /*0012*/ 	.short	0x0014
        /*0014*/ 	.byte	0x00, 0xf0, 0x11, 0x00


	//----- nvinfo : EIATTR_KPARAM_INFO
	.align		4
.L_151:
        /*0018*/ 	.byte	0x04, 0x17
        /*001a*/ 	.short	(.L_153 - .L_152)
.L_152:
        /*001c*/ 	.word	0x00000000
        /*0020*/ 	.short	0x0002
        /*0022*/ 	.short	0x0010
        /*0024*/ 	.byte	0x00, 0xf0, 0x11, 0x00


	//----- nvinfo : EIATTR_KPARAM_INFO
	.align		4
.L_153:
        /*0028*/ 	.byte	0x04, 0x17
        /*002a*/ 	.short	(.L_155 - .L_154)
.L_154:
        /*002c*/ 	.word	0x00000000
        /*0030*/ 	.short	0x0001
        /*0032*/ 	.short	0x0008
        /*0034*/ 	.byte	0x00, 0xf5, 0x21, 0x00


	//----- nvinfo : EIATTR_KPARAM_INFO
	.align		4
.L_155:
        /*0038*/ 	.byte	0x04, 0x17
        /*003a*/ 	.short	(.L_157 - .L_156)
.L_156:
        /*003c*/ 	.word	0x00000000
        /*0040*/ 	.short	0x0000
        /*0042*/ 	.short	0x0000
        /*0044*/ 	.byte	0x00, 0xf5, 0x21, 0x00


	//----- nvinfo : EIATTR_SPARSE_MMA_MASK
	.align		4
.L_157:
        /*0048*/ 	.byte	0x03, 0x50
        /*004a*/ 	.short	0x0000


	//----- nvinfo : EIATTR_MAXREG_COUNT
	.align		4
        /*004c*/ 	.byte	0x03, 0x1b
        /*004e*/ 	.short	0x00ff


	//----- nvinfo : EIATTR_MERCURY_ISA_VERSION
	.align		4
        /*0050*/ 	.byte	0x03, 0x5f
        /*0052*/ 	.short	0x0101


	//----- nvinfo : EIATTR_VRC_CTA_INIT_COUNT
	.align		4
        /*0054*/ 	.byte	0x02, 0x4a
	.zero		1
	.zero		1


	//----- nvinfo : EIATTR_EXIT_INSTR_OFFSETS
	.align		4
        /*0058*/ 	.byte	0x04, 0x1c
        /*005a*/ 	.short	(.L_159 - .L_158)


	//   ....[0]....
.L_158:
        /*005c*/ 	.word	0x00000070


	//   ....[1]....
        /*0060*/ 	.word	0x00000110


	//----- nvinfo : EIATTR_CBANK_PARAM_SIZE
	.align		4
.L_159:
        /*0064*/ 	.byte	0x03, 0x19
        /*0066*/ 	.short	0x0018


	//----- nvinfo : EIATTR_PARAM_CBANK
	.align		4
        /*0068*/ 	.byte	0x04, 0x0a
        /*006a*/ 	.short	(.L_161 - .L_160)
	.align		4
.L_160:
        /*006c*/ 	.word	index@(.nv.constant0.vectorMax)
        /*0070*/ 	.short	0x0380
        /*0072*/ 	.short	0x0018


	//----- nvinfo : EIATTR_SW_WAR
	.align		4
.L_161:
        /*0074*/ 	.byte	0x04, 0x36
        /*0076*/ 	.short	(.L_163 - .L_162)
.L_162:
        /*0078*/ 	.word	0x00000008
.L_163:


//--------------------- .nv.info.vectorMul        --------------------------
	.section	.nv.info.vectorMul,"",@"SHT_CUDA_INFO"
	.sectionflags	@""
	.align	4


	//----- nvinfo : EIATTR_CUDA_API_VERSION
	.align		4
        /*0000*/ 	.byte	0x04, 0x37
        /*0002*/ 	.short	(.L_165 - .L_164)
.L_164:
        /*0004*/ 	.word	0x00000082


	//----- nvinfo : EIATTR_KPARAM_INFO
	.align		4
.L_165:
        /*0008*/ 	.byte	0x04, 0x17
        /*000a*/ 	.short	(.L_167 - .L_166)
.L_166:
        /*000c*/ 	.word	0x00000000
        /*0010*/ 	.short	0x0003
        /*0012*/ 	.short	0x0018
        /*0014*/ 	.byte	0x00, 0xf0, 0x11, 0x00


	//----- nvinfo : EIATTR_KPARAM_INFO
	.align		4
.L_167:
        /*0018*/ 	.byte	0x04, 0x17
        /*001a*/ 	.short	(.L_169 - .L_168)
.L_168:
        /*001c*/ 	.word	0x00000000
        /*0020*/ 	.short	0x0002
        /*0022*/ 	.short	0x0010
        /*0024*/ 	.byte	0x00, 0xf5, 0x21, 0x00


	//----- nvinfo : EIATTR_KPARAM_INFO
	.align		4
.L_169:
        /*0028*/ 	.byte	0x04, 0x17
        /*002a*/ 	.short	(.L_171 - .L_170)
.L_170:
        /*002c*/ 	.word	0x00000000
        /*0030*/ 	.short	0x0001
        /*0032*/ 	.short	0x0008
        /*0034*/ 	.byte	0x00, 0xf5, 0x21, 0x00


	//----- nvinfo : EIATTR_KPARAM_INFO
	.align		4
.L_171:
        /*0038*/ 	.byte	0x04, 0x17
        /*003a*/ 	.short	(.L_173 - .L_172)
.L_172:
        /*003c*/ 	.word	0x00000000
        /*0040*/ 	.short	0x0000
        /*0042*/ 	.short	0x0000
        /*0044*/ 	.byte	0x00, 0xf5, 0x21, 0x00


	//----- nvinfo : EIATTR_SPARSE_MMA_MASK
	.align		4
.L_173:
        /*0048*/ 	.byte	0x03, 0x50
        /*004a*/ 	.short	0x0000


	//----- nvinfo : EIATTR_MAXREG_COUNT
	.align		4
        /*004c*/ 	.byte	0x03, 0x1b
        /*004e*/ 	.short	0x00ff


	//----- nvinfo : EIATTR_MERCURY_ISA_VERSION
	.align		4
        /*0050*/ 	.byte	0x03, 0x5f
        /*0052*/ 	.short	0x0101


	//----- nvinfo : EIATTR_VRC_CTA_INIT_COUNT
	.align		4
        /*0054*/ 	.byte	0x02, 0x4a
	.zero		1
	.zero		1


	//----- nvinfo : EIATTR_EXIT_INSTR_OFFSETS
	.align		4
        /*0058*/ 	.byte	0x04, 0x1c
        /*005a*/ 	.short	(.L_175 - .L_174)


	//   ....[0]....
.L_174:
        /*005c*/ 	.word	0x00000070


	//   ....[1]....
        /*0060*/ 	.word	0x00000130


	//----- nvinfo : EIATTR_CBANK_PARAM_SIZE
	.align		4
.L_175:
        /*0064*/ 	.byte	0x03, 0x19
        /*0066*/ 	.short	0x001c


	//----- nvinfo : EIATTR_PARAM_CBANK
	.align		4
        /*0068*/ 	.byte	0x04, 0x0a
        /*006a*/ 	.short	(.L_177 - .L_176)
	.align		4
.L_176:
        /*006c*/ 	.word	index@(.nv.constant0.vectorMul)
        /*0070*/ 	.short	0x0380
        /*0072*/ 	.short	0x001c


	//----- nvinfo : EIATTR_SW_WAR
	.align		4
.L_177:
        /*0074*/ 	.byte	0x04, 0x36
        /*0076*/ 	.short	(.L_179 - .L_178)
.L_178:
        /*0078*/ 	.word	0x00000008
.L_179:


//--------------------- .nv.info.vectorDiv        --------------------------
	.section	.nv.info.vectorDiv,"",@"SHT_CUDA_INFO"
	.sectionflags	@""
	.align	4


	//----- nvinfo : EIATTR_CUDA_API_VERSION
	.align		4
        /*0000*/ 	.byte	0x04, 0x37
        /*0002*/ 	.short	(.L_181 - .L_180)
.L_180:
        /*0004*/ 	.word	0x00000082


	//----- nvinfo : EIATTR_KPARAM_INFO
	.align		4
.L_181:
        /*0008*/ 	.byte	0x04, 0x17
        /*000a*/ 	.short	(.L_183 - .L_182)
.L_182:
        /*000c*/ 	.word	0x00000000
        /*0010*/ 	.short	0x0003
        /*0012*/ 	.short	0x0018
        /*0014*/ 	.byte	0x00, 0xf0, 0x11, 0x00


	//----- nvinfo : EIATTR_KPARAM_INFO
	.align		4
.L_183:
        /*0018*/ 	.byte	0x04, 0x17
        /*001a*/ 	.short	(.L_185 - .L_184)
.L_184:
        /*001c*/ 	.word	0x00000000
        /*0020*/ 	.short	0x0002
        /*0022*/ 	.short	0x0010
        /*0024*/ 	.byte	0x00, 0xf5, 0x21, 0x00


	//----- nvinfo : EIATTR_KPARAM_INFO
	.align		4
.L_185:
        /*0028*/ 	.byte	0x04, 0x17
        /*002a*/ 	.short	(.L_187 - .L_186)
.L_186:
        /*002c*/ 	.word	0x00000000
        /*0030*/ 	.short	0x0001
        /*0032*/ 	.short	0x0008
        /*0034*/ 	.byte	0x00, 0xf5, 0x21, 0x00


	//----- nvinfo : EIATTR_KPARAM_INFO
	.align		4
.L_187:
        /*0038*/ 	.byte	0x04, 0x17
        /*003a*/ 	.short	(.L_189 - .L_188)
.L_188:
        /*003c*/ 	.word	0x00000000
        /*0040*/ 	.short	0x0000
        /*0042*/ 	.short	0x0000
        /*0044*/ 	.byte	0x00, 0xf5, 0x21, 0x00


	//----- nvinfo : EIATTR_SPARSE_MMA_MASK
	.align		4
.L_189:
        /*0048*/ 	.byte	0x03, 0x50
        /*004a*/ 	.short	0x0000


	//----- nvinfo : EIATTR_MAXREG_COUNT
	.align		4
        /*004c*/ 	.byte	0x03, 0x1b
        /*004e*/ 	.short	0x00ff


	//----- nvinfo : EIATTR_MERCURY_ISA_VERSION
	.align		4
        /*0050*/ 	.byte	0x03, 0x5f
        /*0052*/ 	.short	0x0101


	//----- nvinfo : EIATTR_VRC_CTA_INIT_COUNT
	.align		4
        /*0054*/ 	.byte	0x02, 0x4a
	.zero		1
	.zero		1


	//----- nvinfo : EIATTR_EXIT_INSTR_OFFSETS
	.align		4
        /*0058*/ 	.byte	0x04, 0x1c
        /*005a*/ 	.short	(.L_191 - .L_190)


	//   ....[0]....
.L_190:
        /*005c*/ 	.word	0x00000070


	//   ....[1]....
        /*0060*/ 	.word	0x000001f0


	//----- nvinfo : EIATTR_CRS_STACK_SIZE
	.align		4
.L_191:
        /*0064*/ 	.byte	0x04, 0x1e
        /*0066*/ 	.short	(.L_193 - .L_192)
.L_192:
        /*0068*/ 	.word	0x00000000


	//----- nvinfo : EIATTR_CBANK_PARAM_SIZE
	.align		4
.L_193:
        /*006c*/ 	.byte	0x03, 0x19
        /*006e*/ 	.short	0x001c


	//----- nvinfo : EIATTR_PARAM_CBANK
	.align		4
        /*0070*/ 	.byte	0x04, 0x0a
        /*0072*/ 	.short	(.L_195 - .L_194)
	.align		4
.L_194:
        /*0074*/ 	.word	index@(.nv.constant0.vectorDiv)
        /*0078*/ 	.short	0x0380
        /*007a*/ 	.short	0x001c


	//----- nvinfo : EIATTR_SW_WAR
	.align		4
.L_195:
        /*007c*/ 	.byte	0x04, 0x36
        /*007e*/ 	.short	(.L_197 - .L_196)
.L_196:
        /*0080*/ 	.word	0x00000008
.L_197:


//--------------------- .nv.info.vectorAbs        --------------------------
	.section	.nv.info.vectorAbs,"",@"SHT_CUDA_INFO"
	.sectionflags	@""
	.align	4


	//----- nvinfo : EIATTR_CUDA_API_VERSION
	.align		4
        /*0000*/ 	.byte	0x04, 0x37
        /*0002*/ 	.short	(.L_199 - .L_198)
.L_198:
        /*0004*/ 	.word	0x00000082


	//----- nvinfo : EIATTR_KPARAM_INFO
	.align		4
.L_199:
        /*0008*/ 	.byte	0x04, 0x17
        /*000a*/ 	.short	(.L_201 - .L_200)
.L_200:
        /*000c*/ 	.word	0x00000000
        /*0010*/ 	.short	0x0002
        /*0012*/ 	.short	0x0010
        /*0014*/ 	.byte	0x00, 0xf0, 0x11, 0x00


	//----- nvinfo : EIATTR_KPARAM_INFO
	.align		4
.L_201:
        /*0018*/ 	.byte	0x04, 0x17
        /*001a*/ 	.short	(.L_203 - .L_202)
.L_202:
        /*001c*/ 	.word	0x00000000
        /*0020*/ 	.short	0x0001
        /*0022*/ 	.short	0x0008
        /*0024*/ 	.byte	0x00, 0xf5, 0x21, 0x00


	//----- nvinfo : EIATTR_KPARAM_INFO
	.align		4
.L_203:
        /*0028*/ 	.byte	0x04, 0x17
        /*002a*/ 	.short	(.L_205 - .L_204)
.L_204:
        /*002c*/ 	.word	0x00000000
        /*0030*/ 	.short	0x0000
        /*0032*/ 	.short	0x0000
        /*0034*/ 	.byte	0x00, 0xf5, 0x21, 0x00


	//----- nvinfo : EIATTR_SPARSE_MMA_MASK
	.align		4
.L_205:
        /*0038*/ 	.byte	0x03, 0x50
        /*003a*/ 	.short	0x0000


	//----- nvinfo : EIATTR_MAXREG_COUNT
	.align		4
        /*003c*/ 	.byte	0x03, 0x1b
        /*003e*/ 	.short	0x00ff


	//----- nvinfo : EIATTR_MERCURY_ISA_VERSION
	.align		4
        /*0040*/ 	.byte	0x03, 0x5f
        /*0042*/ 	.short	0x0101


	//----- nvinfo : EIATTR_VRC_CTA_INIT_COUNT
	.align		4
        /*0044*/ 	.byte	0x02, 0x4a
	.zero		1
	.zero		1


	//----- nvinfo : EIATTR_EXIT_INSTR_OFFSETS
	.align		4
        /*0048*/ 	.byte	0x04, 0x1c
        /*004a*/ 	.short	(.L_207 - .L_206)


	//   ....[0]....
.L_206:
        /*004c*/ 	.word	0x00000070


	//   ....[1]....
        /*0050*/ 	.word	0x00000100


	//----- nvinfo : EIATTR_CBANK_PARAM_SIZE
	.align		4
.L_207:
        /*0054*/ 	.byte	0x03, 0x19
        /*0056*/ 	.short	0x0014


	//----- nvinfo : EIATTR_PARAM_CBANK
	.align		4
        /*0058*/ 	.byte	0x04, 0x0a
        /*005a*/ 	.short	(.L_209 - .L_208)
	.align		4
.L_208:
        /*005c*/ 	.word	index@(.nv.constant0.vectorAbs)
        /*0060*/ 	.short	0x0380
        /*0062*/ 	.short	0x0014


	//----- nvinfo : EIATTR_SW_WAR
	.align		4
.L_209:
        /*0064*/ 	.byte	0x04, 0x36
        /*0066*/ 	.short	(.L_211 - .L_210)
.L_210:
        /*0068*/ 	.word	0x00000008
.L_211:


//--------------------- .nv.info.vectorSign       --------------------------
	.section	.nv.info.vectorSign,"",@"SHT_CUDA_INFO"
	.sectionflags	@""
	.align	4


	//----- nvinfo : EIATTR_CUDA_API_VERSION
	.align		4
        /*0000*/ 	.byte	0x04, 0x37
        /*0002*/ 	.short	(.L_213 - .L_212)
.L_212:
        /*0004*/ 	.word	0x00000082


	//----- nvinfo : EIATTR_KPARAM_INFO
	.align		4
.L_213:
        /*0008*/ 	.byte	0x04, 0x17
        /*000a*/ 	.short	(.L_215 - .L_214)
.L_214:
        /*000c*/ 	.word	0x00000000
        /*0010*/ 	.short	0x0002
        /*0012*/ 	.short	0x0010
        /*0014*/ 	.byte	0x00, 0xf0, 0x11, 0x00


	//----- nvinfo : EIATTR_KPARAM_INFO
	.align		4
.L_215:
        /*0018*/ 	.byte	0x04, 0x17
        /*001a*/ 	.short	(.L_217 - .L_216)
.L_216:
        /*001c*/ 	.word	0x00000000
        /*0020*/ 	.short	0x0001
        /*0022*/ 	.short	0x0008
        /*0024*/ 	.byte	0x00, 0xf5, 0x21, 0x00


	//----- nvinfo : EIATTR_KPARAM_INFO
	.align		4
.L_217:
        /*0028*/ 	.byte	0x04, 0x17
        /*002a*/ 	.short	(.L_219 - .L_218)
.L_218:
        /*002c*/ 	.word	0x00000000
        /*0030*/ 	.short	0x0000
        /*0032*/ 	.short	0x0000
        /*0034*/ 	.byte	0x00, 0xf5, 0x21, 0x00


	//----- nvinfo : EIATTR_SPARSE_MMA_MASK
	.align		4
.L_219:
        /*0038*/ 	.byte	0x03, 0x50
        /*003a*/ 	.short	0x0000


	//----- nvinfo : EIATTR_MAXREG_COUNT
	.align		4
        /*003c*/ 	.byte	0x03, 0x1b
        /*003e*/ 	.short	0x00ff


	//----- nvinfo : EIATTR_MERCURY_ISA_VERSION
	.align		4
        /*0040*/ 	.byte	0x03, 0x5f
        /*0042*/ 	.short	0x0101


	//----- nvinfo : EIATTR_VRC_CTA_INIT_COUNT
	.align		4
        /*0044*/ 	.byte	0x02, 0x4a
	.zero		1
	.zero		1


	//----- nvinfo : EIATTR_EXIT_INSTR_OFFSETS
	.align		4
        /*0048*/ 	.byte	0x04, 0x1c
        /*004a*/ 	.short	(.L_221 - .L_220)


	//   ....[0]....
.L_220:
        /*004c*/ 	.word	0x00000070


	//   ....[1]....
        /*0050*/ 	.word	0x00000120


	//----- nvinfo : EIATTR_CBANK_PARAM_SIZE
	.align		4
.L_221:
        /*0054*/ 	.byte	0x03, 0x19
        /*0056*/ 	.short	0x0014


	//----- nvinfo : EIATTR_PARAM_CBANK
	.align		4
        /*0058*/ 	.byte	0x04, 0x0a
        /*005a*/ 	.short	(.L_223 - .L_222)
	.align		4
.L_222:
        /*005c*/ 	.word	index@(.nv.constant0.vectorSign)
        /*0060*/ 	.short	0x0380
        /*0062*/ 	.short	0x0014


	//----- nvinfo : EIATTR_SW_WAR
	.align		4
.L_223:
        /*0064*/ 	.byte	0x04, 0x36
        /*0066*/ 	.short	(.L_225 - .L_224)
.L_224:
        /*0068*/ 	.word	0x00000008
.L_225:


//--------------------- .nv.info.vectorExp        --------------------------
	.section	.nv.info.vectorExp,"",@"SHT_CUDA_INFO"
	.sectionflags	@""
	.align	4


	//----- nvinfo : EIATTR_CUDA_API_VERSION
	.align		4
        /*0000*/ 	.byte	0x04, 0x37
        /*0002*/ 	.short	(.L_227 - .L_226)
.L_226:
        /*0004*/ 	.word	0x00000082


	//----- nvinfo : EIATTR_KPARAM_INFO
	.align		4
.L_227:
        /*0008*/ 	.byte	0x04, 0x17
        /*000a*/ 	.short	(.L_229 - .L_228)
.L_228:
        /*000c*/ 	.word	0x00000000
        /*0010*/ 	.short	0x0002
        /*0012*/ 	.short	0x0010
        /*0014*/ 	.byte	0x00, 0xf0, 0x11, 0x00


	//----- nvinfo : EIATTR_KPARAM_INFO
	.align		4
.L_229:
        /*0018*/ 	.byte	0x04, 0x17
        /*001a*/ 	.short	(.L_231 - .L_230)
.L_230:
        /*001c*/ 	.word	0x00000000
        /*0020*/ 	.short	0x0001
        /*0022*/ 	.short	0x0008
        /*0024*/ 	.byte	0x00, 0xf5, 0x21, 0x00


	//----- nvinfo : EIATTR_KPARAM_INFO
	.align		4
.L_231:
        /*0028*/ 	.byte	0x04, 0x17
        /*002a*/ 	.short	(.L_233 - .L_232)
.L_232:
        /*002c*/ 	.word	0x00000000
        /*0030*/ 	.short	0x0000
        /*0032*/ 	.short	0x0000
        /*0034*/ 	.byte	0x00, 0xf5, 0x21, 0x00


	//----- nvinfo : EIATTR_SPARSE_MMA_MASK
	.align		4
.L_233:
        /*0038*/ 	.byte	0x03, 0x50
        /*003a*/ 	.short	0x0000


	//----- nvinfo : EIATTR_MAXREG_COUNT
	.align		4
        /*003c*/ 	.byte	0x03, 0x1b
        /*003e*/ 	.short	0x00ff


	//----- nvinfo : EIATTR_MERCURY_ISA_VERSION
	.align		4
        /*0040*/ 	.byte	0x03, 0x5f
        /*0042*/ 	.short	0x0101


	//----- nvinfo : EIATTR_VRC_CTA_INIT_COUNT
	.align		4
        /*0044*/ 	.byte	0x02, 0x4a
	.zero		1
	.zero		1


	//----- nvinfo : EIATTR_EXIT_INSTR_OFFSETS
	.align		4
        /*0048*/ 	.byte	0x04, 0x1c
        /*004a*/ 	.short	(.L_235 - .L_234)


	//   ....[0]....
.L_234:
        /*004c*/ 	.word	0x00000070


	//   ....[1]....
        /*0050*/ 	.word	0x00000190


	//----- nvinfo : EIATTR_CBANK_PARAM_SIZE
	.align		4
.L_235:
        /*0054*/ 	.byte	0x03, 0x19
        /*0056*/ 	.short	0x0014


	//----- nvinfo : EIATTR_PARAM_CBANK
	.align		4
        /*0058*/ 	.byte	0x04, 0x0a
        /*005a*/ 	.short	(.L_237 - .L_236)
	.align		4
.L_236:
        /*005c*/ 	.word	index@(.nv.constant0.vectorExp)
        /*0060*/ 	.short	0x0380
        /*0062*/ 	.short	0x0014


	//----- nvinfo : EIATTR_SW_WAR
	.align		4
.L_237:
        /*0064*/ 	.byte	0x04, 0x36
        /*0066*/ 	.short	(.L_239 - .L_238)
.L_238:
        /*0068*/ 	.word	0x00000008
.L_239:


//--------------------- .nv.info.vectorLog        --------------------------
	.section	.nv.info.vectorLog,"",@"SHT_CUDA_INFO"
	.sectionflags	@""
	.align	4


	//----- nvinfo : EIATTR_CUDA_API_VERSION
	.align		4
        /*0000*/ 	.byte	0x04, 0x37
        /*0002*/ 	.short	(.L_241 - .L_240)
.L_240:
        /*0004*/ 	.word	0x00000082


	//----- nvinfo : EIATTR_KPARAM_INFO
	.align		4
.L_241:
        /*0008*/ 	.byte	0x04, 0x17
        /*000a*/ 	.short	(.L_243 - .L_242)
.L_242:
        /*000c*/ 	.word	0x00000000
        /*0010*/ 	.short	0x0002
        /*0012*/ 	.short	0x0010
        /*0014*/ 	.byte	0x00, 0xf0, 0x11, 0x00


	//----- nvinfo : EIATTR_KPARAM_INFO
	.align		4
.L_243:
        /*0018*/ 	.byte	0x04, 0x17
        /*001a*/ 	.short	(.L_245 - .L_244)
.L_244:
        /*001c*/ 	.word	0x00000000
        /*0020*/ 	.short	0x0001
        /*0022*/ 	.short	0x0008
        /*0024*/ 	.byte	0x00, 0xf5, 0x21, 0x00


	//----- nvinfo : EIATTR_KPARAM_INFO
	.align		4
.L_245:
        /*0028*/ 	.byte	0x04, 0x17
        /*002a*/ 	.short	(.L_247 - .L_246)
.L_246:
        /*002c*/ 	.word	0x00000000
        /*0030*/ 	.short	0x0000
        /*0032*/ 	.short	0x0000
        /*0034*/ 	.byte	0x00, 0xf5, 0x21, 0x00


	//----- nvinfo : EIATTR_SPARSE_MMA_MASK
	.align		4
.L_247:
        /*0038*/ 	.byte	0x03, 0x50
        /*003a*/ 	.short	0x0000


	//----- nvinfo : EIATTR_MAXREG_COUNT
	.align		4
        /*003c*/ 	.byte	0x03, 0x1b
        /*003e*/ 	.short	0x00ff


	//----- nvinfo : EIATTR_MERCURY_ISA_VERSION
	.align		4
        /*0040*/ 	.byte	0x03, 0x5f
        /*0042*/ 	.short	0x0101


	//----- nvinfo : EIATTR_VRC_CTA_INIT_COUNT
	.align		4
        /*0044*/ 	.byte	0x02, 0x4a
	.zero		1
	.zero		1


	//----- nvinfo : EIATTR_EXIT_INSTR_OFFSETS
	.align		4
        /*0048*/ 	.byte	0x04, 0x1c
        /*004a*/ 	.short	(.L_249 - .L_248)


	//   ....[0]....
.L_248:
        /*004c*/ 	.word	0x00000070


	//   ....[1]....
        /*0050*/ 	.word	0x00000290


	//----- nvinfo : EIATTR_CBANK_PARAM_SIZE
	.align		4
.L_249:
        /*0054*/ 	.byte	0x03, 0x19
        /*0056*/ 	.short	0x0014


	//----- nvinfo : EIATTR_PARAM_CBANK
	.align		4
        /*0058*/ 	.byte	0x04, 0x0a
        /*005a*/ 	.short	(.L_251 - .L_250)
	.align		4
.L_250:
        /*005c*/ 	.word	index@(.nv.constant0.vectorLog)
        /*0060*/ 	.short	0x0380
        /*0062*/ 	.short	0x0014


	//----- nvinfo : EIATTR_SW_WAR
	.align		4
.L_251:
        /*0064*/ 	.byte	0x04, 0x36
        /*0066*/ 	.short	(.L_253 - .L_252)
.L_252:
        /*0068*/ 	.word	0x00000008
.L_253:


//--------------------- .nv.info.vectorScalarAdd  --------------------------
	.section	.nv.info.vectorScalarAdd,"",@"SHT_CUDA_INFO"
	.sectionflags	@""
	.align	4


	//----- nvinfo : EIATTR_CUDA_API_VERSION
	.align		4
        /*0000*/ 	.byte	0x04, 0x37
        /*0002*/ 	.short	(.L_255 - .L_254)
.L_254:
        /*0004*/ 	.word	0x00000082


	//----- nvinfo : EIATTR_KPARAM_INFO
	.align		4
.L_255:
        /*0008*/ 	.byte	0x04, 0x17
        /*000a*/ 	.short	(.L_257 - .L_256)
.L_256:
        /*000c*/ 	.word	0x00000000
        /*0010*/ 	.short	0x0003
        /*0012*/ 	.short	0x0014
        /*0014*/ 	.byte	0x00, 0xf0, 0x11, 0x00


	//----- nvinfo : EIATTR_KPARAM_INFO
	.align		4
.L_257:
        /*0018*/ 	.byte	0x04, 0x17
        /*001a*/ 	.short	(.L_259 - .L_258)
.L_258:
        /*001c*/ 	.word	0x00000000
        /*0020*/ 	.short	0x0002
        /*0022*/ 	.short	0x0010
        /*0024*/ 	.byte	0x00, 0xf0, 0x11, 0x00


	//----- nvinfo : EIATTR_KPARAM_INFO
	.align		4
.L_259:
        /*0028*/ 	.byte	0x04, 0x17
        /*002a*/ 	.short	(.L_261 - .L_260)
.L_260:
        /*002c*/ 	.word	0x00000000
        /*0030*/ 	.short	0x0001
        /*0032*/ 	.short	0x0008
        /*0034*/ 	.byte	0x00, 0xf5, 0x21, 0x00


	//----- nvinfo : EIATTR_KPARAM_INFO
	.align		4
.L_261:
        /*0038*/ 	.byte	0x04, 0x17
        /*003a*/ 	.short	(.L_263 - .L_262)
.L_262:
        /*003c*/ 	.word	0x00000000
        /*0040*/ 	.short	0x0000
        /*0042*/ 	.short	0x0000
        /*0044*/ 	.byte	0x00, 0xf5, 0x21, 0x00


	//----- nvinfo : EIATTR_SPARSE_MMA_MASK
	.align		4
.L_263:
        /*0048*/ 	.byte	0x03, 0x50
        /*004a*/ 	.short	0x0000


	//----- nvinfo : EIATTR_MAXREG_COUNT
	.align		4
        /*004c*/ 	.byte	0x03, 0x1b
        /*004e*/ 	.short	0x00ff


	//----- nvinfo : EIATTR_MERCURY_ISA_VERSION
	.align		4
        /*0050*/ 	.byte	0x03, 0x5f
        /*0052*/ 	.short	0x0101


	//----- nvinfo : EIATTR_VRC_CTA_INIT_COUNT
	.align		4
        /*0054*/ 	.byte	0x02, 0x4a
	.zero		1
	.zero		1


	//----- nvinfo : EIATTR_EXIT_INSTR_OFFSETS
	.align		4
        /*0058*/ 	.byte	0x04, 0x1c
        /*005a*/ 	.short	(.L_265 - .L_264)


	//   ....[0]....
.L_264:
        /*005c*/ 	.word	0x00000070


	//   ....[1]....
        /*0060*/ 	.word	0x00000110


	//----- nvinfo : EIATTR_CBANK_PARAM_SIZE
	.align		4
.L_265:
        /*0064*/ 	.byte	0x03, 0x19
        /*0066*/ 	.short	0x0018


	//----- nvinfo : EIATTR_PARAM_CBANK
	.align		4
        /*0068*/ 	.byte	0x04, 0x0a
        /*006a*/ 	.short	(.L_267 - .L_266)
	.align		4
.L_266:
        /*006c*/ 	.word	index@(.nv.constant0.vectorScalarAdd)
        /*0070*/ 	.short	0x0380
        /*0072*/ 	.short	0x0018


	//----- nvinfo : EIATTR_SW_WAR
	.align		4
.L_267:
        /*0074*/ 	.byte	0x04, 0x36
        /*0076*/ 	.short	(.L_269 - .L_268)
.L_268:
        /*0078*/ 	.word	0x00000008
.L_269:


//--------------------- .nv.info.vectorScalarSet  --------------------------
	.section	.nv.info.vectorScalarSet,"",@"SHT_CUDA_INFO"
	.sectionflags	@""
	.align	4


	//----- nvinfo : EIATTR_CUDA_API_VERSION
	.align		4
        /*0000*/ 	.byte	0x04, 0x37
        /*0002*/ 	.short	(.L_271 - .L_270)
.L_270:
        /*0004*/ 	.word	0x00000082


	//----- nvinfo : EIATTR_KPARAM_INFO
	.align		4
.L_271:
        /*0008*/ 	.byte	0x04, 0x17
        /*000a*/ 	.short	(.L_273 - .L_272)
.L_272:
        /*000c*/ 	.word	0x00000000
        /*0010*/ 	.short	0x0002
        /*0012*/ 	.short	0x000c
        /*0014*/ 	.byte	0x00, 0xf0, 0x11, 0x00


	//----- nvinfo : EIATTR_KPARAM_INFO
	.align		4
.L_273:
        /*0018*/ 	.byte	0x04, 0x17
        /*001a*/ 	.short	(.L_275 - .L_274)
.L_274:
        /*001c*/ 	.word	0x00000000
        /*0020*/ 	.short	0x0001
        /*0022*/ 	.short	0x0008
        /*0024*/ 	.byte	0x00, 0xf0, 0x11, 0x00


	//----- nvinfo : EIATTR_KPARAM_INFO
	.align		4
.L_275:
        /*0028*/ 	.byte	0x04, 0x17
        /*002a*/ 	.short	(.L_277 - .L_276)
.L_276:
        /*002c*/ 	.word	0x00000000
        /*0030*/ 	.short	0x0000
        /*0032*/ 	.short	0x0000
        /*0034*/ 	.byte	0x00, 0xf5, 0x21, 0x00


	//----- nvinfo : EIATTR_SPARSE_MMA_MASK
	.align		4
.L_277:
        /*0038*/ 	.byte	0x03, 0x50
        /*003a*/ 	.short	0x0000


	//----- nvinfo : EIATTR_MAXREG_COUNT
	.align		4
        /*003c*/ 	.byte	0x03, 0x1b
        /*003e*/ 	.short	0x00ff


	//----- nvinfo : EIATTR_MERCURY_ISA_VERSION
	.align		4
        /*0040*/ 	.byte	0x03, 0x5f
        /*0042*/ 	.short	0x0101


	//----- nvinfo : EIATTR_VRC_CTA_INIT_COUNT
	.align		4
        /*0044*/ 	.byte	0x02, 0x4a
	.zero		1
	.zero		1


	//----- nvinfo : EIATTR_EXIT_INSTR_OFFSETS
	.align		4
        /*0048*/ 	.byte	0x04, 0x1c
        /*004a*/ 	.short	(.L_279 - .L_278)


	//   ....[0]....
.L_278:
        /*004c*/ 	.word	0x00000070


	//   ....[1]....
        /*0050*/ 	.word	0x000000d0


	//----- nvinfo : EIATTR_CBANK_PARAM_SIZE
	.align		4
.L_279:
        /*0054*/ 	.byte	0x03, 0x19
        /*0056*/ 	.short	0x0010


	//----- nvinfo : EIATTR_PARAM_CBANK
	.align		4
        /*0058*/ 	.byte	0x04, 0x0a
        /*005a*/ 	.short	(.L_281 - .L_280)
	.align		4
.L_280:
        /*005c*/ 	.word	index@(.nv.constant0.vectorScalarSet)
        /*0060*/ 	.short	0x0380
        /*0062*/ 	.short	0x0010


	//----- nvinfo : EIATTR_SW_WAR
	.align		4
.L_281:
        /*0064*/ 	.byte	0x04, 0x36
        /*0066*/ 	.short	(.L_283 - .L_282)
.L_282:
        /*0068*/ 	.word	0x00000008
.L_283:


//--------------------- .nv.callgraph             --------------------------
	.section	.nv.callgraph,"",@"SHT_CUDA_CALLGRAPH"
	.align	4
	.sectionentsize	8
	.align		4
        /*0000*/ 	.word	0x00000000
	.align		4
        /*0004*/ 	.word	0xffffffff
	.align		4
        /*0008*/ 	.word	0x00000000
	.align		4
        /*000c*/ 	.word	0xfffffffe
	.align		4
        /*0010*/ 	.word	0x00000000
	.align		4
        /*0014*/ 	.word	0xfffffffd
	.align		4
        /*0018*/ 	.word	0x00000000
	.align		4
        /*001c*/ 	.word	0xfffffffc


//--------------------- .text.vectorSqrt          --------------------------
	.section	.text.vectorSqrt,"ax",@progbits
	.align	128
        .global         vectorSqrt
        .type           vectorSqrt,@function
        .size           vectorSqrt,(.L_x_37 - vectorSqrt)
        .other          vectorSqrt,@"STO_CUDA_ENTRY STV_DEFAULT"
vectorSqrt:
.text.vectorSqrt:
[----:B------:R-:W-:Y:S01]  /*0000*/  LDC R1, c[0x0][0x37c] ;  /* 0x0000df00ff017b82 */ /* 0x000fe20000000800 */
[----:B------:R-:W0:Y:S01]  /*0010*/  S2R R5, SR_CTAID.X ;  /* 0x0000000000057919 */ /* 0x000e220000002500 */
[----:B------:R-:W0:Y:S01]  /*0020*/  LDCU UR4, c[0x0][0x360] ;  /* 0x00006c00ff0477ac */ /* 0x000e220008000800 */
[----:B------:R-:W0:Y:S01]  /*0030*/  S2R R0, SR_TID.X ;  /* 0x0000000000007919 */ /* 0x000e220000002100 */
[----:B------:R-:W1:Y:S01]  /*0040*/  LDCU UR5, c[0x0][0x390] ;  /* 0x00007200ff0577ac */ /* 0x000e620008000800 */
[----:B0-----:R-:W-:-:S05]  /*0050*/  IMAD R5, R5, UR4, R0 ;  /* 0x0000000405057c24 */ /* 0x001fca000f8e0200 */
[----:B-1----:R-:W-:-:S13]  /*0060*/  ISETP.GE.AND P0, PT, R5, UR5, PT ;  /* 0x0000000505007c0c */ /* 0x002fda000bf06270 */
[----:B------:R-:W-:Y:S05]  /*0070*/  @P0 EXIT ;  /* 0x000000000000094d */ /* 0x000fea0003800000 */
[----:B------:R-:W0:Y:S01]  /*0080*/  LDC.64 R2, c[0x0][0x380] ;  /* 0x0000e000ff027b82 */ /* 0x000e220000000a00 */
[----:B------:R-:W1:Y:S01]  /*0090*/  LDCU.64 UR4, c[0x0][0x358] ;  /* 0x00006b00ff0477ac */ /* 0x000e620008000a00 */
[----:B0-----:R-:W-:-:S05]  /*00a0*/  IMAD.WIDE R2, R5, 0x4, R2 ;  /* 0x0000000405027825 */ /* 0x001fca00078e0202 */
[----:B-1----:R-:W2:Y:S01]  /*00b0*/  LDG.E.CONSTANT R0, desc[UR4][R2.64] ;  /* 0x0000000402007981 */ /* 0x002ea2000c1e9900 */
[----:B------:R-:W-:Y:S01]  /*00c0*/  BSSY.RECONVERGENT B0, `(.L_x_0) ;  /* 0x000000c000007945 */ /* 0x000fe20003800200 */
[----:B--2---:R-:W-:Y:S01]  /*00d0*/  IADD3 R4, PT, PT, R0, -0xd000000, RZ ;  /* 0xf300000000047810 */ /* 0x004fe20007ffe0ff */
[----:B------:R0:W1:Y:S03]  /*00e0*/  MUFU.RSQ R7, R0 ;  /* 0x0000000000077308 */ /* 0x0000660000001400 */
[----:B------:R-:W-:-:S13]  /*00f0*/  ISETP.GT.U32.AND P0, PT, R4, 0x727fffff, PT ;  /* 0x727fffff0400780c */ /* 0x000fda0003f04070 */
[----:B0-----:R-:W-:Y:S05]  /*0100*/  @!P0 BRA `(.L_x_1) ;  /* 0x00000000000c8947 */ /* 0x001fea0003800000 */
[----:B------:R-:W-:-:S07]  /*0110*/  MOV R9, 0x130 ;  /* 0x0000013000097802 */ /* 0x000fce0000000f00 */
[----:B-1----:R-:W-:Y:S05]  /*0120*/  CALL.REL.NOINC `($__internal_0_$__cuda_sm20_sqrt_rn_f32_slowpath) ;  /* 0x0000000000287944 */ /* 0x002fea0003c00000 */
[----:B------:R-:W-:Y:S05]  /*0130*/  BRA `(.L_x_2) ;  /* 0x0000000000107947 */ /* 0x000fea0003800000 */
.L_x_1:
[----:B-1----:R-:W-:Y:S01]  /*0140*/  FMUL.FTZ R3, R0, R7 ;  /* 0x0000000700037220 */ /* 0x002fe20000410000 */
[----:B------:R-:W-:-:S03]  /*0150*/  FMUL.FTZ R7, R7, 0.5 ;  /* 0x3f00000007077820 */ /* 0x000fc60000410000 */
[----:B------:R-:W-:-:S04]  /*0160*/  FFMA R0, -R3, R3, R0 ;  /* 0x0000000303007223 */ /* 0x000fc80000000100 */
[----:B------:R-:W-:-:S07]  /*0170*/  FFMA R7, R0, R7, R3 ;  /* 0x0000000700077223 */ /* 0x000fce0000000003 */
.L_x_2:
[----:B------:R-:W-:Y:S05]  /*0180*/  BSYNC.RECONVERGENT B0 ;  /* 0x0000000000007941 */ /* 0x000fea0003800200 */
.L_x_0:
[----:B------:R-:W0:Y:S02]  /*0190*/  LDC.64 R2, c[0x0][0x388] ;  /* 0x0000e200ff027b82 */ /* 0x000e240000000a00 */
[----:B0-----:R-:W-:-:S05]  /*01a0*/  IMAD.WIDE R2, R5, 0x4, R2 ;  /* 0x0000000405027825 */ /* 0x001fca00078e0202 */
[----:B------:R-:W-:Y:S01]  /*01b0*/  STG.E desc[UR4][R2.64], R7 ;  /* 0x0000000702007986 */ /* 0x000fe2000c101904 */
[----:B------:R-:W-:Y:S05]  /*01c0*/  EXIT ;  /* 0x000000000000794d */ /* 0x000fea0003800000 */
        .weak           $__internal_0_$__cuda_sm20_sqrt_rn_f32_slowpath
        .type           $__internal_0_$__cuda_sm20_sqrt_rn_f32_slowpath,@function
        .size           $__internal_0_$__cuda_sm20_sqrt_rn_f32_slowpath,(.L_x_37 - $__internal_0_$__cuda_sm20_sqrt_rn_f32_slowpath)
$__internal_0_$__cuda_sm20_sqrt_rn_f32_slowpath:
[----:B------:R-:W-:-:S13]  /*01d0*/  LOP3.LUT P0, RZ, R0, 0x7fffffff, RZ, 0xc0, !PT ;  /* 0x7fffffff00ff7812 */ /* 0x000fda000780c0ff */
[----:B------:R-:W-:Y:S01]  /*01e0*/  @!P0 MOV R2, R0 ;  /* 0x0000000000028202 */ /* 0x000fe20000000f00 */
[----:B------:R-:W-:Y:S06]  /*01f0*/  @!P0 BRA `(.L_x_3) ;  /* 0x0000000000408947 */ /* 0x000fec0003800000 */
[----:B------:R-:W-:-:S13]  /*0200*/  FSETP.GEU.FTZ.AND P0, PT, R0, RZ, PT ;  /* 0x000000ff0000720b */ /* 0x000fda0003f1e000 */
[----:B------:R-:W-:Y:S01]  /*0210*/  @!P0 MOV R2, 0x7fffffff ;  /* 0x7fffffff00028802 */ /* 0x000fe20000000f00 */
[----:B------:R-:W-:Y:S06]  /*0220*/  @!P0 BRA `(.L_x_3) ;  /* 0x0000000000348947 */ /* 0x000fec0003800000 */
[----:B------:R-:W-:-:S13]  /*0230*/  FSETP.GTU.FTZ.AND P0, PT, |R0|, +INF , PT ;  /* 0x7f8000000000780b */ /* 0x000fda0003f1c200 */
[----:B------:R-:W-:Y:S01]  /*0240*/  @P0 FADD.FTZ R2, R0, 1 ;  /* 0x3f80000000020421 */ /* 0x000fe20000010000 */
[----:B------:R-:W-:Y:S06]  /*0250*/  @P0 BRA `(.L_x_3) ;  /* 0x0000000000280947 */ /* 0x000fec0003800000 */
[----:B------:R-:W-:-:S13]  /*0260*/  FSETP.NEU.FTZ.AND P0, PT, |R0|, +INF , PT ;  /* 0x7f8000000000780b */ /* 0x000fda0003f1d200 */
[----:B------:R-:W-:-:S04]  /*0270*/  @P0 FFMA R3, R0, 1.84467440737095516160e+19, RZ ;  /* 0x5f80000000030823 */ /* 0x000fc800000000ff */
[----:B------:R-:W0:Y:S02]  /*0280*/  @P0 MUFU.RSQ R2, R3 ;  /* 0x0000000300020308 */ /* 0x000e240000001400 */
[----:B0-----:R-:W-:Y:S01]  /*0290*/  @P0 FMUL.FTZ R4, R3, R2 ;  /* 0x0000000203040220 */ /* 0x001fe20000410000 */
[----:B------:R-:W-:Y:S01]  /*02a0*/  @P0 FMUL.FTZ R8, R2, 0.5 ;  /* 0x3f00000002080820 */ /* 0x000fe20000410000 */
[----:B------:R-:W-:Y:S02]  /*02b0*/  @!P0 MOV R2, R0 ;  /* 0x0000000000028202 */ /* 0x000fe40000000f00 */
[----:B------:R-:W-:-:S04]  /*02c0*/  @P0 FADD.FTZ R6, -R4, -RZ ;  /* 0x800000ff04060221 */ /* 0x000fc80000010100 */
[----:B------:R-:W-:-:S04]  /*02d0*/  @P0 FFMA R7, R4, R6, R3 ;  /* 0x0000000604070223 */ /* 0x000fc80000000003 */
[----:B------:R-:W-:-:S04]  /*02e0*/  @P0 FFMA R7, R7, R8, R4 ;  /* 0x0000000807070223 */ /* 0x000fc80000000004 */
[----:B------:R-:W-:-:S07]  /*02f0*/  @P0 FMUL.FTZ R2, R7, 2.3283064365386962891e-10 ;  /* 0x2f80000007020820 */ /* 0x000fce0000410000 */
.L_x_3:
[----:B------:R-:W-:Y:S01]  /*0300*/  HFMA2 R3, -RZ, RZ, 0, 0 ;  /* 0x00000000ff037431 */ /* 0x000fe200000001ff */
[----:B------:R-:W-:Y:S02]  /*0310*/  MOV R7, R2 ;  /* 0x0000000200077202 */ /* 0x000fe40000000f00 */
[----:B------:R-:W-:-:S04]  /*0320*/  MOV R2, R9 ;  /* 0x0000000900027202 */ /* 0x000fc80000000f00 */
[----:B------:R-:W-:Y:S05]  /*0330*/  RET.REL.NODEC R2 `(vectorSqrt) ;  /* 0xfffffffc02307950 */ /* 0x000fea0003c3ffff */
.L_x_4:
[----:B------:R-:W-:-:S00]  /*0340*/  BRA `(.L_x_4) ;  /* 0xfffffffc00fc7947 */ /* 0x000fc0000383ffff */
[----:B------:R-:W-:-:S00]  /*0350*/  NOP ;  /* 0x0000000000007918 */ /* 0x000fc00000000000 */
        /* <DEDUP_REMOVED lines=10> */
.L_x_37:


//--------------------- .text.vectorSqr           --------------------------
	.section	.text.vectorSqr,"ax",@progbits
	.align	128
        .global         vectorSqr
        .type           vectorSqr,@function
        .size           vectorSqr,(.L_x_41 - vectorSqr)
        .other          vectorSqr,@"STO_CUDA_ENTRY STV_DEFAULT"
vectorSqr:
.text.vectorSqr:
        /* <DEDUP_REMOVED lines=9> */
[----:B------:R-:W1:Y:S07]  /*0090*/  LDCU.64 UR4, c[0x0][0x358] ;  /* 0x00006b00ff0477ac */ /* 0x000e6e0008000a00 */
[----:B------:R-:W2:Y:S01]  /*00a0*/  LDC.64 R4, c[0x0][0x388] ;  /* 0x0000e200ff047b82 */ /* 0x000ea20000000a00 */
[----:B0-----:R-:W-:-:S06]  /*00b0*/  IMAD.WIDE R2, R7, 0x4, R2 ;  /* 0x0000000407027825 */ /* 0x001fcc00078e0202 */
[----:B-1----:R-:W3:Y:S01]  /*00c0*/  LDG.E.CONSTANT R2, desc[UR4][R2.64] ;  /* 0x0000000402027981 */ /* 0x002ee2000c1e9900 */
[----:B--2---:R-:W-:-:S04]  /*00d0*/  IMAD.WIDE R4, R7, 0x4, R4 ;  /* 0x0000000407047825 */ /* 0x004fc800078e0204 */
[----:B---3--:R-:W-:-:S05]  /*00e0*/  FMUL R7, R2, R2 ;  /* 0x0000000202077220 */ /* 0x008fca0000400000 */
[----:B------:R-:W-:Y:S01]  /*00f0*/  STG.E desc[UR4][R4.64], R7 ;  /* 0x0000000704007986 */ /* 0x000fe2000c101904 */
[----:B------:R-:W-:Y:S05]  /*0100*/  EXIT ;  /* 0x000000000000794d */ /* 0x000fea0003800000 */
.L_x_5:
        /* <DEDUP_REMOVED lines=15> */
.L_x_41:


//--------------------- .text.vectorPow           --------------------------
	.section	.text.vectorPow,"ax",@progbits
	.align	128
        .global         vectorPow
        .type           vectorPow,@function
        .size           vectorPow,(.L_x_38 - vectorPow)
        .other          vectorPow,@"STO_CUDA_ENTRY STV_DEFAULT"
vectorPow:
.text.vectorPow:
        /* <DEDUP_REMOVED lines=10> */
[----:B------:R-:W2:Y:S01]  /*00a0*/  LDCU UR6, c[0x0][0x390] ;  /* 0x00007200ff0677ac */ /* 0x000ea20008000800 */
[----:B0-----:R-:W-:-:S05]  /*00b0*/  IMAD.WIDE R6, R2, 0x4, R6 ;  /* 0x0000000402067825 */ /* 0x001fca00078e0206 */
[----:B-1----:R-:W3:Y:S01]  /*00c0*/  LDG.E.CONSTANT R3, desc[UR4][R6.64] ;  /* 0x0000000406037981 */ /* 0x002ee2000c1e9900 */
[----:B--2---:R-:W0:Y:S01]  /*00d0*/  F2F.F64.F32 R4, UR6 ;  /* 0x0000000600047d10 */ /* 0x004e220008201800 */
[----:B------:R-:W-:Y:S01]  /*00e0*/  BSSY.RECONVERGENT B0, `(.L_x_6) ;  /* 0x0000022000007945 */ /* 0x000fe20003800200 */
[----:B0-----:R-:W-:-:S04]  /*00f0*/  SHF.R.U32.HI R0, RZ, 0x14, R5 ;  /* 0x00000014ff007819 */ /* 0x001fc80000011605 */
[----:B------:R-:W-:-:S05]  /*0100*/  LOP3.LUT R0, R0, 0x7ff, RZ, 0xc0, !PT ;  /* 0x000007ff00007812 */ /* 0x000fca00078ec0ff */
[----:B------:R-:W-:-:S05]  /*0110*/  VIADD R9, R0, 0xfffffc0c ;  /* 0xfffffc0c00097836 */ /* 0x000fca0000000000 */
[CC--:B------:R-:W-:Y:S02]  /*0120*/  SHF.L.U32 R0, R4.reuse, R9.reuse, RZ ;  /* 0x0000000904007219 */ /* 0x0c0fe400000006ff */
[----:B------:R-:W-:Y:S02]  /*0130*/  SHF.L.U64.HI R9, R4, R9, R5 ;  /* 0x0000000904097219 */ /* 0x000fe40000010205 */
[----:B------:R-:W-:-:S04]  /*0140*/  ISETP.NE.U32.AND P0, PT, R0, RZ, PT ;  /* 0x000000ff0000720c */ /* 0x000fc80003f05070 */
[----:B------:R-:W-:-:S04]  /*0150*/  ISETP.NE.AND.EX P0, PT, R9, -0x80000000, PT, P0 ;  /* 0x800000000900780c */ /* 0x000fc80003f05300 */
[----:B------:R-:W-:Y:S02]  /*0160*/  PLOP3.LUT P1, PT, P0, PT, PT, 0x8, 0x80 ;  /* 0x000000000080781c */ /* 0x000fe4000072e170 */
[----:B---3--:R-:W-:Y:S01]  /*0170*/  FSETP.NEU.AND P2, PT, R3, RZ, PT ;  /* 0x000000ff0300720b */ /* 0x008fe20003f4d000 */
[----:B------:R-:W0:Y:S03]  /*0180*/  F2F.F64.F32 R6, R3 ;  /* 0x0000000300067310 */ /* 0x000e260000201800 */
[----:B------:R-:W-:-:S09]  /*0190*/  ISETP.GE.OR P3, PT, R5, RZ, P2 ;  /* 0x000000ff0500720c */ /* 0x000fd20001766670 */
[----:B------:R-:W-:Y:S01]  /*01a0*/  @!P2 DSETP.NEU.AND P1, PT, |R4|, 0.5, !P0 ;  /* 0x3fe000000400a42a */ /* 0x000fe2000472d200 */
[----:B------:R-:W-:-:S05]  /*01b0*/  @!P2 IMAD.MOV.U32 R8, RZ, RZ, RZ ;  /* 0x000000ffff08a224 */ /* 0x000fca00078e00ff */
[----:B0-----:R-:W-:-:S04]  /*01c0*/  @!P2 SEL R9, R7, RZ, P1 ;  /* 0x000000ff0709a207 */ /* 0x001fc80000800000 */
[----:B------:R-:W-:Y:S01]  /*01d0*/  @!P3 LOP3.LUT R9, R9, 0x7ff00000, RZ, 0xfc, !PT ;  /* 0x7ff000000909b812 */ /* 0x000fe200078efcff */
[----:B------:R-:W-:Y:S06]  /*01e0*/  @!P2 BRA `(.L_x_7) ;  /* 0x000000000044a947 */ /* 0x000fec0003800000 */
[----:B------:R-:W-:Y:S01]  /*01f0*/  DADD R8, -RZ, |R6| ;  /* 0x00000000ff087229 */ /* 0x000fe20000000506 */
[----:B------:R-:W-:Y:S01]  /*0200*/  BSSY.RECONVERGENT B1, `(.L_x_8) ;  /* 0x0000003000017945 */ /* 0x000fe20003800200 */
[----:B------:R-:W-:-:S09]  /*0210*/  MOV R0, 0x230 ;  /* 0x0000023000007802 */ /* 0x000fd20000000f00 */
[----:B------:R-:W-:Y:S05]  /*0220*/  CALL.REL.NOINC `($vectorPow$__internal_accurate_pow) ;  /* 0x0000000000dc7944 */ /* 0x000fea0003c00000 */
[----:B------:R-:W-:Y:S05]  /*0230*/  BSYNC.RECONVERGENT B1 ;  /* 0x0000000000017941 */ /* 0x000fea0003800200 */
.L_x_8:
[----:B------:R-:W0:Y:S01]  /*0240*/  FRND.F64.TRUNC R8, R4 ;  /* 0x0000000400087313 */ /* 0x000e22000030d800 */
[----:B------:R-:W-:Y:S01]  /*0250*/  IMAD.MOV.U32 R10, RZ, RZ, R13 ;  /* 0x000000ffff0a7224 */ /* 0x000fe200078e000d */
[----:B------:R-:W-:Y:S01]  /*0260*/  ISETP.GE.AND P2, PT, R7, RZ, PT ;  /* 0x000000ff0700720c */ /* 0x000fe20003f46270 */
[----:B------:R-:W-:-:S06]  /*0270*/  IMAD.MOV.U32 R11, RZ, RZ, R14 ;  /* 0x000000ffff0b7224 */ /* 0x000fcc00078e000e */
[----:B------:R-:W-:Y:S02]  /*0280*/  DADD R10, -RZ, -R10 ;  /* 0x00000000ff0a7229 */ /* 0x000fe4000000090a */
[----:B0-----:R-:W-:-:S08]  /*0290*/  DSETP.NEU.AND P0, PT, R8, R4, PT ;  /* 0x000000040800722a */ /* 0x001fd00003f0d000 */
[-C--:B------:R-:W-:Y:S02]  /*02a0*/  FSEL R8, R10, R13.reuse, P1 ;  /* 0x0000000d0a087208 */ /* 0x080fe40000800000 */
[-C--:B------:R-:W-:Y:S02]  /*02b0*/  FSEL R9, R11, R14.reuse, P1 ;  /* 0x0000000e0b097208 */ /* 0x080fe40000800000 */
[----:B------:R-:W-:Y:S02]  /*02c0*/  FSEL R8, R8, R13, !P2 ;  /* 0x0000000d08087208 */ /* 0x000fe40005000000 */
[----:B------:R-:W-:Y:S02]  /*02d0*/  FSEL R9, R9, R14, !P2 ;  /* 0x0000000e09097208 */ /* 0x000fe40005000000 */
[----:B------:R-:W-:Y:S02]  /*02e0*/  @P0 FSEL R8, R8, RZ, P2 ;  /* 0x000000ff08080208 */ /* 0x000fe40001000000 */
[----:B------:R-:W-:-:S07]  /*02f0*/  @P0 FSEL R9, R9, -QNAN , P2 ;  /* 0xfff8000009090808 */ /* 0x000fce0001000000 */
.L_x_7:
[----:B------:R-:W-:Y:S05]  /*0300*/  BSYNC.RECONVERGENT B0 ;  /* 0x0000000000007941 */ /* 0x000fea0003800200 */
.L_x_6:
[----:B------:R-:W-:Y:S01]  /*0310*/  DADD R10, R6, R4 ;  /* 0x00000000060a7229 */ /* 0x000fe20000000004 */
[----:B------:R-:W-:Y:S09]  /*0320*/  BSSY.RECONVERGENT B0, `(.L_x_9) ;  /* 0x000001d000007945 */ /* 0x000ff20003800200 */
[----:B------:R-:W-:-:S04]  /*0330*/  LOP3.LUT R10, R11, 0x7ff00000, RZ, 0xc0, !PT ;  /* 0x7ff000000b0a7812 */ /* 0x000fc800078ec0ff */
[----:B------:R-:W-:-:S13]  /*0340*/  ISETP.NE.AND P0, PT, R10, 0x7ff00000, PT ;  /* 0x7ff000000a00780c */ /* 0x000fda0003f05270 */
[----:B------:R-:W-:Y:S05]  /*0350*/  @P0 BRA `(.L_x_10) ;  /* 0x0000000000640947 */ /* 0x000fea0003800000 */
[----:B------:R-:W0:Y:S02]  /*0360*/  LDCU UR6, c[0x0][0x390] ;  /* 0x00007200ff0677ac */ /* 0x000e240008000800 */
[----:B0-----:R-:W-:-:S13]  /*0370*/  FSETP.NAN.AND P0, PT, R3, UR6, PT ;  /* 0x0000000603007c0b */ /* 0x001fda000bf08000 */
[----:B------:R-:W-:Y:S01]  /*0380*/  @P0 DADD R8, R6, R4 ;  /* 0x0000000006080229 */ /* 0x000fe20000000004 */
[----:B------:R-:W-:Y:S10]  /*0390*/  @P0 BRA `(.L_x_10) ;  /* 0x0000000000540947 */ /* 0x000ff40003800000 */
[----:B------:R-:W-:-:S14]  /*03a0*/  DSETP.NEU.AND P0, PT, |R4|, +INF , PT ;  /* 0x7ff000000400742a */ /* 0x000fdc0003f0d200 */
[----:B------:R-:W-:Y:S05]  /*03b0*/  @P0 BRA `(.L_x_11) ;  /* 0x0000000000200947 */ /* 0x000fea0003800000 */
[----:B------:R-:W-:Y:S01]  /*03c0*/  ISETP.GE.AND P1, PT, R5, RZ, PT ;  /* 0x000000ff0500720c */ /* 0x000fe20003f26270 */
[----:B------:R-:W-:-:S06]  /*03d0*/  DSETP.GT.AND P0, PT, |R6|, 1, PT ;  /* 0x3ff000000600742a */ /* 0x000fcc0003f04200 */
[----:B------:R-:W-:Y:S02]  /*03e0*/  SEL R8, RZ, 0x7ff00000, !P0 ;  /* 0x7ff00000ff087807 */ /* 0x000fe40004000000 */
[----:B------:R-:W-:-:S04]  /*03f0*/  FSETP.NEU.AND P0, PT, R3, -1, PT ;  /* 0xbf8000000300780b */ /* 0x000fc80003f0d000 */
[----:B------:R-:W-:-:S04]  /*0400*/  @!P1 LOP3.LUT R8, R8, 0x7ff00000, RZ, 0x3c, !PT ;  /* 0x7ff0000008089812 */ /* 0x000fc800078e3cff */
[----:B------:R-:W-:Y:S01]  /*0410*/  SEL R9, R8, 0x3ff00000, P0 ;  /* 0x3ff0000008097807 */ /* 0x000fe20000000000 */
[----:B------:R-:W-:Y:S01]  /*0420*/  IMAD.MOV.U32 R8, RZ, RZ, RZ ;  /* 0x000000ffff087224 */ /* 0x000fe200078e00ff */
[----:B------:R-:W-:Y:S06]  /*0430*/  BRA `(.L_x_10) ;  /* 0x00000000002c7947 */ /* 0x000fec0003800000 */
.L_x_11:
[----:B------:R-:W-:-:S14]  /*0440*/  DSETP.NEU.AND P0, PT, |R6|, +INF , PT ;  /* 0x7ff000000600742a */ /* 0x000fdc0003f0d200 */
[----:B------:R-:W-:Y:S05]  /*0450*/  @P0 BRA `(.L_x_10) ;  /* 0x0000000000240947 */ /* 0x000fea0003800000 */
[----:B------:R-:W-:Y:S01]  /*0460*/  ISETP.GE.AND P0, PT, R5, RZ, PT ;  /* 0x000000ff0500720c */ /* 0x000fe20003f06270 */
[----:B------:R-:W-:Y:S01]  /*0470*/  IMAD.MOV.U32 R8, RZ, RZ, RZ ;  /* 0x000000ffff087224 */ /* 0x000fe200078e00ff */
[----:B------:R-:W-:Y:S02]  /*0480*/  ISETP.GE.AND P2, PT, R7, RZ, PT ;  /* 0x000000ff0700720c */ /* 0x000fe40003f46270 */
[----:B------:R-:W-:Y:S02]  /*0490*/  SEL R9, RZ, 0x7ff00000, !P0 ;  /* 0x7ff00000ff097807 */ /* 0x000fe40004000000 */
[----:B------:R-:W-:-:S03]  /*04a0*/  LOP3.LUT R4, R5, 0x7fffffff, RZ, 0xc0, !PT ;  /* 0x7fffffff05047812 */ /* 0x000fc600078ec0ff */
[----:B------:R-:W-:Y:S01]  /*04b0*/  VIADD R0, R9, 0x80000000 ;  /* 0x8000000009007836 */ /* 0x000fe20000000000 */
[----:B------:R-:W-:-:S04]  /*04c0*/  ISETP.NE.AND P0, PT, R4, 0x3fe00000, PT ;  /* 0x3fe000000400780c */ /* 0x000fc80003f05270 */
[----:B------:R-:W-:-:S04]  /*04d0*/  SEL R0, R0, R9, P0 ;  /* 0x0000000900007207 */ /* 0x000fc80000000000 */
[----:B------:R-:W-:-:S07]  /*04e0*/  @!P2 SEL R9, R0, R9, P1 ;  /* 0x000000090009a207 */ /* 0x000fce0000800000 */
.L_x_10:
[----:B------:R-:W-:Y:S05]  /*04f0*/  BSYNC.RECONVERGENT B0 ;  /* 0x0000000000007941 */ /* 0x000fea0003800200 */
.L_x_9:
[----:B------:R-:W0:Y:S01]  /*0500*/  LDC.64 R4, c[0x0][0x388] ;  /* 0x0000e200ff047b82 */ /* 0x000e220000000a00 */
[----:B------:R-:W1:Y:S01]  /*0510*/  LDCU UR6, c[0x0][0x390] ;  /* 0x00007200ff0677ac */ /* 0x000e620008000800 */
[----:B------:R-:W2:Y:S01]  /*0520*/  F2F.F32.F64 R8, R8 ;  /* 0x0000000800087310 */ /* 0x000ea20000301000 */
[----:B------:R-:W-:-:S04]  /*0530*/  FSETP.NEU.AND P0, PT, R3, 1, PT ;  /* 0x3f8000000300780b */ /* 0x000fc80003f0d000 */
[----:B--2---:R-:W-:Y:S02]  /*0540*/  FSEL R0, R8, 1, P0 ;  /* 0x3f80000008007808 */ /* 0x004fe40000000000 */
[----:B-1----:R-:W-:Y:S01]  /*0550*/  FSETP.NEU.AND P1, PT, RZ, UR6, PT ;  /* 0x00000006ff007c0b */ /* 0x002fe2000bf2d000 */
[----:B0-----:R-:W-:-:S03]  /*0560*/  IMAD.WIDE R2, R2, 0x4, R4 ;  /* 0x0000000402027825 */ /* 0x001fc600078e0204 */
[----:B------:R-:W-:-:S05]  /*0570*/  FSEL R5, R0, 1, P1 ;  /* 0x3f80000000057808 */ /* 0x000fca0000800000 */
[----:B------:R-:W-:Y:S01]  /*0580*/  STG.E desc[UR4][R2.64], R5 ;  /* 0x0000000502007986 */ /* 0x000fe2000c101904 */
[----:B------:R-:W-:Y:S05]  /*0590*/  EXIT ;  /* 0x000000000000794d */ /* 0x000fea0003800000 */
        .type           $vectorPow$__internal_accurate_pow,@function
        .size           $vectorPow$__internal_accurate_pow,(.L_x_38 - $vectorPow$__internal_accurate_pow)
$vectorPow$__internal_accurate_pow:
[----:B------:R-:W-:Y:S01]  /*05a0*/  ISETP.GT.U32.AND P0, PT, R9, 0xfffff, PT ;  /* 0x000fffff0900780c */ /* 0x000fe20003f04070 */
[----:B------:R-:W-:Y:S01]  /*05b0*/  IMAD.MOV.U32 R12, RZ, RZ, R9 ;  /* 0x000000ffff0c7224 */ /* 0x000fe200078e0009 */
[----:B------:R-:W-:Y:S01]  /*05c0*/  UMOV UR6, 0x7d2cafe2 ;  /* 0x7d2cafe200067882 */ /* 0x000fe20000000000 */
[----:B------:R-:W-:Y:S01]  /*05d0*/  IMAD.MOV.U32 R16, RZ, RZ, RZ ;  /* 0x000000ffff107224 */ /* 0x000fe200078e00ff */
[----:B------:R-:W-:Y:S01]  /*05e0*/  UMOV UR7, 0x3eb0f5ff ;  /* 0x3eb0f5ff00077882 */ /* 0x000fe20000000000 */
[----:B------:R-:W-:Y:S01]  /*05f0*/  IMAD.MOV.U32 R22, RZ, RZ, 0x41ad3b5a ;  /* 0x41ad3b5aff167424 */ /* 0x000fe200078e00ff */
[----:B------:R-:W-:Y:S01]  /*0600*/  UMOV UR8, 0x3b39803f ;  /* 0x3b39803f00087882 */ /* 0x000fe20000000000 */
[----:B------:R-:W-:Y:S01]  /*0610*/  IMAD.MOV.U32 R23, RZ, RZ, 0x3ed0f5d2 ;  /* 0x3ed0f5d2ff177424 */ /* 0x000fe200078e00ff */
[----:B------:R-:W-:-:S05]  /*0620*/  UMOV UR9, 0x3c7abc9e ;  /* 0x3c7abc9e00097882 */ /* 0x000fca0000000000 */
[----:B------:R-:W-:-:S10]  /*0630*/  @!P0 DMUL R10, R8, 1.80143985094819840000e+16 ;  /* 0x43500000080a8828 */ /* 0x000fd40000000000 */
[----:B------:R-:W-:Y:S02]  /*0640*/  @!P0 IMAD.MOV.U32 R12, RZ, RZ, R11 ;  /* 0x000000ffff0c8224 */ /* 0x000fe400078e000b */
[----:B------:R-:W-:-:S03]  /*0650*/  @!P0 IMAD.MOV.U32 R8, RZ, RZ, R10 ;  /* 0x000000ffff088224 */ /* 0x000fc600078e000a */
[----:B------:R-:W-:Y:S01]  /*0660*/  LOP3.LUT R12, R12, 0x800fffff, RZ, 0xc0, !PT ;  /* 0x800fffff0c0c7812 */ /* 0x000fe200078ec0ff */
[----:B------:R-:W-:Y:S01]  /*0670*/  IMAD.MOV.U32 R14, RZ, RZ, R8 ;  /* 0x000000ffff0e7224 */ /* 0x000fe200078e0008 */
[----:B------:R-:W-:Y:S02]  /*0680*/  SHF.R.U32.HI R8, RZ, 0x14, R9 ;  /* 0x00000014ff087819 */ /* 0x000fe40000011609 */
[----:B------:R-:W-:Y:S02]  /*0690*/  LOP3.LUT R15, R12, 0x3ff00000, RZ, 0xfc, !PT ;  /* 0x3ff000000c0f7812 */ /* 0x000fe400078efcff */
[----:B------:R-:W-:Y:S01]  /*06a0*/  @!P0 LEA.HI R8, R11, 0xffffffca, RZ, 0xc ;  /* 0xffffffca0b088811 */ /* 0x000fe200078f60ff */
[----:B------:R-:W-:Y:S01]  /*06b0*/  IMAD.MOV.U32 R11, RZ, RZ, 0x43300000 ;  /* 0x43300000ff0b7424 */ /* 0x000fe200078e00ff */
[----:B------:R-:W-:-:S03]  /*06c0*/  ISETP.GE.U32.AND P2, PT, R15, 0x3ff6a09f, PT ;  /* 0x3ff6a09f0f00780c */ /* 0x000fc60003f46070 */
[----:B------:R-:W-:-:S10]  /*06d0*/  VIADD R10, R8, 0xfffffc01 ;  /* 0xfffffc01080a7836 */ /* 0x000fd40000000000 */
[----:B------:R-:W-:Y:S02]  /*06e0*/  @P2 VIADD R13, R15, 0xfff00000 ;  /* 0xfff000000f0d2836 */ /* 0x000fe40000000000 */
[----:B------:R-:W-:Y:S02]  /*06f0*/  @P2 VIADD R10, R8, 0xfffffc02 ;  /* 0xfffffc02080a2836 */ /* 0x000fe40000000000 */
[----:B------:R-:W-:-:S03]  /*0700*/  @P2 IMAD.MOV.U32 R15, RZ, RZ, R13 ;  /* 0x000000ffff0f2224 */ /* 0x000fc600078e000d */
[----:B------:R-:W-:-:S03]  /*0710*/  LOP3.LUT R10, R10, 0x80000000, RZ, 0x3c, !PT ;  /* 0x800000000a0a7812 */ /* 0x000fc600078e3cff */
[C---:B------:R-:W-:Y:S02]  /*0720*/  DADD R18, R14.reuse, 1 ;  /* 0x3ff000000e127429 */ /* 0x040fe40000000000 */
[----:B------:R-:W-:-:S04]  /*0730*/  DADD R14, R14, -1 ;  /* 0xbff000000e0e7429 */ /* 0x000fc80000000000 */
[----:B------:R-:W0:Y:S02]  /*0740*/  MUFU.RCP64H R17, R19 ;  /* 0x0000001300117308 */ /* 0x000e240000001800 */
[----:B0-----:R-:W-:-:S08]  /*0750*/  DFMA R12, -R18, R16, 1 ;  /* 0x3ff00000120c742b */ /* 0x001fd00000000110 */
[----:B------:R-:W-:-:S08]  /*0760*/  DFMA R12, R12, R12, R12 ;  /* 0x0000000c0c0c722b */ /* 0x000fd0000000000c */
[----:B------:R-:W-:-:S08]  /*0770*/  DFMA R16, R16, R12, R16 ;  /* 0x0000000c1010722b */ /* 0x000fd00000000010 */
[----:B------:R-:W-:-:S08]  /*0780*/  DMUL R12, R14, R16 ;  /* 0x000000100e0c7228 */ /* 0x000fd00000000000 */
[----:B------:R-:W-:-:S08]  /*0790*/  DFMA R12, R14, R16, R12 ;  /* 0x000000100e0c722b */ /* 0x000fd0000000000c */
[----:B------:R-:W-:-:S08]  /*07a0*/  DMUL R20, R12, R12 ;  /* 0x0000000c0c147228 */ /* 0x000fd00000000000 */
[----:B------:R-:W-:Y:S01]  /*07b0*/  DFMA R18, R20, UR6, R22 ;  /* 0x0000000614127c2b */ /* 0x000fe20008000016 */
[----:B------:R-:W-:Y:S01]  /*07c0*/  UMOV UR6, 0x75488a3f ;  /* 0x75488a3f00067882 */ /* 0x000fe20000000000 */
[----:B------:R-:W-:Y:S01]  /*07d0*/  UMOV UR7, 0x3ef3b20a ;  /* 0x3ef3b20a00077882 */ /* 0x000fe20000000000 */
[----:B------:R-:W-:-:S05]  /*07e0*/  DADD R22, R14, -R12 ;  /* 0x000000000e167229 */ /* 0x000fca000000080c */
[----:B------:R-:W-:Y:S01]  /*07f0*/  DFMA R18, R20, R18, UR6 ;  /* 0x0000000614127e2b */ /* 0x000fe20008000012 */
[----:B------:R-:W-:Y:S01]  /*0800*/  UMOV UR6, 0xe4faecd5 ;  /* 0xe4faecd500067882 */ /* 0x000fe20000000000 */
[----:B------:R-:W-:Y:S01]  /*0810*/  UMOV UR7, 0x3f1745cd ;  /* 0x3f1745cd00077882 */ /* 0x000fe20000000000 */
[----:B------:R-:W-:-:S05]  /*0820*/  DADD R24, R22, R22 ;  /* 0x0000000016187229 */ /* 0x000fca0000000016 */
[----:B------:R-:W-:Y:S01]  /*0830*/  DFMA R18, R20, R18, UR6 ;  /* 0x0000000614127e2b */ /* 0x000fe20008000012 */
[----:B------:R-:W-:Y:S01]  /*0840*/  UMOV UR6, 0x258a578b ;  /* 0x258a578b00067882 */ /* 0x000fe20000000000 */
[----:B------:R-:W-:Y:S01]  /*0850*/  UMOV UR7, 0x3f3c71c7 ;  /* 0x3f3c71c700077882 */ /* 0x000fe20000000000 */
[----:B------:R-:W-:-:S05]  /*0860*/  DFMA R24, R14, -R12, R24 ;  /* 0x8000000c0e18722b */ /* 0x000fca0000000018 */
[----:B------:R-:W-:Y:S01]  /*0870*/  DFMA R18, R20, R18, UR6 ;  /* 0x0000000614127e2b */ /* 0x000fe20008000012 */
[----:B------:R-:W-:Y:S01]  /*0880*/  UMOV UR6, 0x9242b910 ;  /* 0x9242b91000067882 */ /* 0x000fe20000000000 */
[----:B------:R-:W-:Y:S01]  /*0890*/  UMOV UR7, 0x3f624924 ;  /* 0x3f62492400077882 */ /* 0x000fe20000000000 */
[----:B------:R-:W-:-:S05]  /*08a0*/  DMUL R16, R16, R24 ;  /* 0x0000001810107228 */ /* 0x000fca0000000000 */
[----:B------:R-:W-:Y:S01]  /*08b0*/  DFMA R18, R20, R18, UR6 ;  /* 0x0000000614127e2b */ /* 0x000fe20008000012 */
[----:B------:R-:W-:Y:S01]  /*08c0*/  UMOV UR6, 0x99999dfb ;  /* 0x99999dfb00067882 */ /* 0x000fe20000000000 */
[----:B------:R-:W-:-:S06]  /*08d0*/  UMOV UR7, 0x3f899999 ;  /* 0x3f89999900077882 */ /* 0x000fcc0000000000 */
[----:B------:R-:W-:Y:S01]  /*08e0*/  DFMA R22, R20, R18, UR6 ;  /* 0x0000000614167e2b */ /* 0x000fe20008000012 */
[----:B------:R-:W-:Y:S01]  /*08f0*/  UMOV UR6, 0x55555555 ;  /* 0x5555555500067882 */ /* 0x000fe20000000000 */
[----:B------:R-:W-:Y:S01]  /*0900*/  UMOV UR7, 0x3fb55555 ;  /* 0x3fb5555500077882 */ /* 0x000fe20000000000 */
[----:B------:R-:W-:-:S05]  /*0910*/  DMUL R18, R12, R12 ;  /* 0x0000000c0c127228 */ /* 0x000fca0000000000 */
[----:B------:R-:W-:-:S03]  /*0920*/  DFMA R14, R20, R22, UR6 ;  /* 0x00000006140e7e2b */ /* 0x000fc60008000016 */
[----:B------:R-:W-:-:S05]  /*0930*/  DMUL R26, R12, R18 ;  /* 0x000000120c1a7228 */ /* 0x000fca0000000000 */
[----:B------:R-:W-:Y:S01]  /*0940*/  DADD R24, -R14, UR6 ;  /* 0x000000060e187e29 */ /* 0x000fe20008000100 */
[----:B------:R-:W-:Y:S01]  /*0950*/  UMOV UR6, 0xb9e7b0 ;  /* 0x00b9e7b000067882 */ /* 0x000fe20000000000 */
[----:B------:R-:W-:-:S06]  /*0960*/  UMOV UR7, 0x3c46a4cb ;  /* 0x3c46a4cb00077882 */ /* 0x000fcc0000000000 */
[----:B------:R-:W-:Y:S02]  /*0970*/  DFMA R20, R20, R22, R24 ;  /* 0x000000161414722b */ /* 0x000fe40000000018 */
[----:B------:R-:W-:Y:S01]  /*0980*/  DFMA R22, R12, R12, -R18 ;  /* 0x0000000c0c16722b */ /* 0x000fe20000000812 */
[----:B------:R-:W-:Y:S02]  /*0990*/  VIADD R25, R17, 0x100000 ;  /* 0x0010000011197836 */ /* 0x000fe40000000000 */
[----:B------:R-:W-:-:S06]  /*09a0*/  IMAD.MOV.U32 R24, RZ, RZ, R16 ;  /* 0x000000ffff187224 */ /* 0x000fcc00078e0010 */
[----:B------:R-:W-:Y:S02]  /*09b0*/  DFMA R22, R12, R24, R22 ;  /* 0x000000180c16722b */ /* 0x000fe40000000016 */
[----:B------:R-:W-:Y:S01]  /*09c0*/  DADD R24, R20, -UR6 ;  /* 0x8000000614187e29 */ /* 0x000fe20008000000 */
[----:B------:R-:W-:Y:S01]  /*09d0*/  UMOV UR6, 0x80000000 ;  /* 0x8000000000067882 */ /* 0x000fe20000000000 */
[----:B------:R-:W-:Y:S01]  /*09e0*/  DFMA R20, R12, R18, -R26 ;  /* 0x000000120c14722b */ /* 0x000fe2000000081a */
[----:B------:R-:W-:Y:S02]  /*09f0*/  UMOV UR7, 0x43300000 ;  /* 0x4330000000077882 */ /* 0x000fe40000000000 */
[----:B------:R-:W-:Y:S01]  /*0a00*/  DADD R10, R10, -UR6 ;  /* 0x800000060a0a7e29 */ /* 0x000fe20008000000 */
[----:B------:R-:W-:Y:S01]  /*0a10*/  UMOV UR6, 0xfefa39ef ;  /* 0xfefa39ef00067882 */ /* 0x000fe20000000000 */
[----:B------:R-:W-:-:S03]  /*0a20*/  UMOV UR7, 0x3fe62e42 ;  /* 0x3fe62e4200077882 */ /* 0x000fc60000000000 */
[----:B------:R-:W-:Y:S02]  /*0a30*/  DFMA R20, R16, R18, R20 ;  /* 0x000000121014722b */ /* 0x000fe40000000014 */
[----:B------:R-:W-:-:S06]  /*0a40*/  DADD R18, R14, R24 ;  /* 0x000000000e127229 */ /* 0x000fcc0000000018 */
[----:B------:R-:W-:Y:S02]  /*0a50*/  DFMA R20, R12, R22, R20 ;  /* 0x000000160c14722b */ /* 0x000fe40000000014 */
[----:B------:R-:W-:Y:S02]  /*0a60*/  DADD R22, R14, -R18 ;  /* 0x000000000e167229 */ /* 0x000fe40000000812 */
[----:B------:R-:W-:-:S06]  /*0a70*/  DMUL R14, R18, R26 ;  /* 0x0000001a120e7228 */ /* 0x000fcc0000000000 */
[----:B------:R-:W-:Y:S02]  /*0a80*/  DADD R24, R24, R22 ;  /* 0x0000000018187229 */ /* 0x000fe40000000016 */
[----:B------:R-:W-:-:S08]  /*0a90*/  DFMA R22, R18, R26, -R14 ;  /* 0x0000001a1216722b */ /* 0x000fd0000000080e */
[----:B------:R-:W-:-:S08]  /*0aa0*/  DFMA R20, R18, R20, R22 ;  /* 0x000000141214722b */ /* 0x000fd00000000016 */
[----:B------:R-:W-:-:S08]  /*0ab0*/  DFMA R24, R24, R26, R20 ;  /* 0x0000001a1818722b */ /* 0x000fd00000000014 */
[----:B------:R-:W-:-:S08]  /*0ac0*/  DADD R20, R14, R24 ;  /* 0x000000000e147229 */ /* 0x000fd00000000018 */
[--C-:B------:R-:W-:Y:S02]  /*0ad0*/  DADD R18, R12, R20.reuse ;  /* 0x000000000c127229 */ /* 0x100fe40000000014 */
[----:B------:R-:W-:-:S06]  /*0ae0*/  DADD R14, R14, -R20 ;  /* 0x000000000e0e7229 */ /* 0x000fcc0000000814 */
[----:B------:R-:W-:Y:S02]  /*0af0*/  DADD R12, R12, -R18 ;  /* 0x000000000c0c7229 */ /* 0x000fe40000000812 */
[----:B------:R-:W-:-:S06]  /*0b00*/  DADD R14, R24, R14 ;  /* 0x00000000180e7229 */ /* 0x000fcc000000000e */
[----:B------:R-:W-:-:S08]  /*0b10*/  DADD R12, R20, R12 ;  /* 0x00000000140c7229 */ /* 0x000fd0000000000c */
[----:B------:R-:W-:-:S08]  /*0b20*/  DADD R12, R14, R12 ;  /* 0x000000000e0c7229 */ /* 0x000fd0000000000c */
[----:B------:R-:W-:-:S08]  /*0b30*/  DADD R12, R16, R12 ;  /* 0x00000000100c7229 */ /* 0x000fd0000000000c */
[----:B------:R-:W-:-:S08]  /*0b40*/  DADD R14, R18, R12 ;  /* 0x00000000120e7229 */ /* 0x000fd0000000000c */
[--C-:B------:R-:W-:Y:S02]  /*0b50*/  DFMA R8, R10, UR6, R14.reuse ;  /* 0x000000060a087c2b */ /* 0x100fe4000800000e */
[----:B------:R-:W-:-:S06]  /*0b60*/  DADD R18, R18, -R14 ;  /* 0x0000000012127229 */ /* 0x000fcc000000080e */
[----:B------:R-:W-:Y:S02]  /*0b70*/  DFMA R16, R10, -UR6, R8 ;  /* 0x800000060a107c2b */ /* 0x000fe40008000008 */
[----:B------:R-:W-:-:S06]  /*0b80*/  DADD R18, R12, R18 ;  /* 0x000000000c127229 */ /* 0x000fcc0000000012 */
[----:B------:R-:W-:Y:S01]  /*0b90*/  DADD R16, -R14, R16 ;  /* 0x000000000e107229 */ /* 0x000fe20000000110 */
[----:B------:R-:W-:Y:S01]  /*0ba0*/  LOP3.LUT R15, R5, 0xff0fffff, RZ, 0xc0, !PT ;  /* 0xff0fffff050f7812 */ /* 0x000fe200078ec0ff */
[----:B------:R-:W-:-:S06]  /*0bb0*/  IMAD.MOV.U32 R14, RZ, RZ, R4 ;  /* 0x000000ffff0e7224 */ /* 0x000fcc00078e0004 */
[----:B------:R-:W-:-:S08]  /*0bc0*/  DADD R16, R18, -R16 ;  /* 0x0000000012107229 */ /* 0x000fd00000000810 */
[----:B------:R-:W-:Y:S01]  /*0bd0*/  DFMA R16, R10, UR8, R16 ;  /* 0x000000080a107c2b */ /* 0x000fe20008000010 */
[----:B------:R-:W-:-:S05]  /*0be0*/  IMAD.SHL.U32 R10, R5, 0x2, RZ ;  /* 0x00000002050a7824 */ /* 0x000fca00078e00ff */
[----:B------:R-:W-:Y:S02]  /*0bf0*/  ISETP.GT.U32.AND P0, PT, R10, -0x2000001, PT ;  /* 0xfdffffff0a00780c */ /* 0x000fe40003f04070 */
[----:B------:R-:W-:Y:S02]  /*0c00*/  DADD R10, R8, R16 ;  /* 0x00000000080a7229 */ /* 0x000fe40000000010 */
[----:B------:R-:W-:-:S06]  /*0c10*/  SEL R15, R15, R5, P0 ;  /* 0x000000050f0f7207 */ /* 0x000fcc0000000000 */
[----:B------:R-:W-:Y:S02]  /*0c20*/  DADD R12, R8, -R10 ;  /* 0x00000000080c7229 */ /* 0x000fe4000000080a */
[----:B------:R-:W-:-:S06]  /*0c30*/  DMUL R8, R10, R14 ;  /* 0x0000000e0a087228 */ /* 0x000fcc0000000000 */
[----:B------:R-:W-:Y:S02]  /*0c40*/  DADD R12, R16, R12 ;  /* 0x00000000100c7229 */ /* 0x000fe4000000000c */
[----:B------:R-:W-:-:S08]  /*0c50*/  DFMA R10, R10, R14, -R8 ;  /* 0x0000000e0a0a722b */ /* 0x000fd00000000808 */
[----:B------:R-:W-:Y:S01]  /*0c60*/  DFMA R14, R12, R14, R10 ;  /* 0x0000000e0c0e722b */ /* 0x000fe2000000000a */
[----:B------:R-:W-:Y:S02]  /*0c70*/  IMAD.MOV.U32 R12, RZ, RZ, 0x652b82fe ;  /* 0x652b82feff0c7424 */ /* 0x000fe400078e00ff */
[----:B------:R-:W-:-:S05]  /*0c80*/  IMAD.MOV.U32 R13, RZ, RZ, 0x3ff71547 ;  /* 0x3ff71547ff0d7424 */ /* 0x000fca00078e00ff */
[----:B------:R-:W-:-:S08]  /*0c90*/  DADD R10, R8, R14 ;  /* 0x00000000080a7229 */ /* 0x000fd0000000000e */
[----:B------:R-:W-:Y:S02]  /*0ca0*/  DFMA R12, R10, R12, 6.75539944105574400000e+15 ;  /* 0x433800000a0c742b */ /* 0x000fe4000000000c */
[----:B------:R-:W-:Y:S01]  /*0cb0*/  FSETP.GEU.AND P0, PT, |R11|, 4.1917929649353027344, PT ;  /* 0x4086232b0b00780b */ /* 0x000fe20003f0e200 */
[----:B------:R-:W-:-:S05]  /*0cc0*/  DADD R8, R8, -R10 ;  /* 0x0000000008087229 */ /* 0x000fca000000080a */
[----:B------:R-:W-:-:S03]  /*0cd0*/  DADD R16, R12, -6.75539944105574400000e+15 ;  /* 0xc33800000c107429 */ /* 0x000fc60000000000 */
[----:B------:R-:W-:-:S05]  /*0ce0*/  DADD R14, R14, R8 ;  /* 0x000000000e0e7229 */ /* 0x000fca0000000008 */
[----:B------:R-:W-:Y:S01]  /*0cf0*/  DFMA R18, R16, -UR6, R10 ;  /* 0x8000000610127c2b */ /* 0x000fe2000800000a */
[----:B------:R-:W-:Y:S01]  /*0d00*/  UMOV UR6, 0x3b39803f ;  /* 0x3b39803f00067882 */ /* 0x000fe20000000000 */
[----:B------:R-:W-:-:S06]  /*0d10*/  UMOV UR7, 0x3c7abc9e ;  /* 0x3c7abc9e00077882 */ /* 0x000fcc0000000000 */
[----:B------:R-:W-:Y:S01]  /*0d20*/  DFMA R16, R16, -UR6, R18 ;  /* 0x8000000610107c2b */ /* 0x000fe20008000012 */
[----:B------:R-:W-:Y:S01]  /*0d30*/  UMOV UR6, 0x69ce2bdf ;  /* 0x69ce2bdf00067882 */ /* 0x000fe20000000000 */
[----:B------:R-:W-:Y:S01]  /*0d40*/  IMAD.MOV.U32 R18, RZ, RZ, -0x35dec16 ;  /* 0xfca213eaff127424 */ /* 0x000fe200078e00ff */
[----:B------:R-:W-:Y:S01]  /*0d50*/  UMOV UR7, 0x3e5ade15 ;  /* 0x3e5ade1500077882 */ /* 0x000fe20000000000 */
[----:B------:R-:W-:-:S06]  /*0d60*/  IMAD.MOV.U32 R19, RZ, RZ, 0x3e928af3 ;  /* 0x3e928af3ff137424 */ /* 0x000fcc00078e00ff */
[----:B------:R-:W-:Y:S01]  /*0d70*/  DFMA R18, R16, UR6, R18 ;  /* 0x0000000610127c2b */ /* 0x000fe20008000012 */
[----:B------:R-:W-:Y:S01]  /*0d80*/  UMOV UR6, 0x62401315 ;  /* 0x6240131500067882 */ /* 0x000fe20000000000 */
[----:B------:R-:W-:-:S06]  /*0d90*/  UMOV UR7, 0x3ec71dee ;  /* 0x3ec71dee00077882 */ /* 0x000fcc0000000000 */
[----:B------:R-:W-:Y:S01]  /*0da0*/  DFMA R18, R16, R18, UR6 ;  /* 0x0000000610127e2b */ /* 0x000fe20008000012 */
        /* <DEDUP_REMOVED lines=20> */
[----:B------:R-:W-:-:S08]  /*0ef0*/  DFMA R18, R16, R18, UR6 ;  /* 0x0000000610127e2b */ /* 0x000fd00008000012 */
[----:B------:R-:W-:-:S08]  /*0f00*/  DFMA R18, R16, R18, 1 ;  /* 0x3ff000001012742b */ /* 0x000fd00000000012 */
[----:B------:R-:W-:-:S10]  /*0f10*/  DFMA R16, R16, R18, 1 ;  /* 0x3ff000001010742b */ /* 0x000fd40000000012 */
[----:B------:R-:W-:Y:S02]  /*0f20*/  IMAD R9, R12, 0x100000, R17 ;  /* 0x001000000c097824 */ /* 0x000fe400078e0211 */
[----:B------:R-:W-:Y:S01]  /*0f30*/  IMAD.MOV.U32 R8, RZ, RZ, R16 ;  /* 0x000000ffff087224 */ /* 0x000fe200078e0010 */
[----:B------:R-:W-:Y:S06]  /*0f40*/  @!P0 BRA `(.L_x_12) ;  /* 0x0000000000308947 */ /* 0x000fec0003800000 */
[----:B------:R-:W-:Y:S01]  /*0f50*/  FSETP.GEU.AND P2, PT, |R11|, 4.2275390625, PT ;  /* 0x408748000b00780b */ /* 0x000fe20003f4e200 */
[C---:B------:R-:W-:Y:S02]  /*0f60*/  DADD R18, R10.reuse, +INF ;  /* 0x7ff000000a127429 */ /* 0x040fe40000000000 */
[----:B------:R-:W-:-:S08]  /*0f70*/  DSETP.GEU.AND P0, PT, R10, RZ, PT ;  /* 0x000000ff0a00722a */ /* 0x000fd00003f0e000 */
[----:B------:R-:W-:Y:S02]  /*0f80*/  FSEL R9, R19, RZ, P0 ;  /* 0x000000ff13097208 */ /* 0x000fe40000000000 */
[----:B------:R-:W-:-:S04]  /*0f90*/  @!P2 LEA.HI R8, R12, R12, RZ, 0x1 ;  /* 0x0000000c0c08a211 */ /* 0x000fc800078f08ff */
[----:B------:R-:W-:Y:S02]  /*0fa0*/  @!P2 SHF.R.S32.HI R11, RZ, 0x1, R8 ;  /* 0x00000001ff0ba819 */ /* 0x000fe40000011408 */
[----:B------:R-:W-:-:S03]  /*0fb0*/  FSEL R8, R18, RZ, P0 ;  /* 0x000000ff12087208 */ /* 0x000fc60000000000 */
[----:B------:R-:W-:Y:S02]  /*0fc0*/  @!P2 IMAD.IADD R10, R12, 0x1, -R11 ;  /* 0x000000010c0aa824 */ /* 0x000fe400078e0a0b */
[----:B------:R-:W-:-:S03]  /*0fd0*/  @!P2 IMAD R17, R11, 0x100000, R17 ;  /* 0x001000000b11a824 */ /* 0x000fc600078e0211 */
[----:B------:R-:W-:Y:S01]  /*0fe0*/  @!P2 LEA R11, R10, 0x3ff00000, 0x14 ;  /* 0x3ff000000a0ba811 */ /* 0x000fe200078ea0ff */
[----:B------:R-:W-:-:S06]  /*0ff0*/  @!P2 IMAD.MOV.U32 R10, RZ, RZ, RZ ;  /* 0x000000ffff0aa224 */ /* 0x000fcc00078e00ff */
[----:B------:R-:W-:-:S11]  /*1000*/  @!P2 DMUL R8, R16, R10 ;  /* 0x0000000a1008a228 */ /* 0x000fd60000000000 */
.L_x_12:
[----:B------:R-:W-:Y:S02]  /*1010*/  DFMA R14, R14, R8, R8 ;  /* 0x000000080e0e722b */ /* 0x000fe40000000008 */
[----:B------:R-:W-:-:S08]  /*1020*/  DSETP.NEU.AND P0, PT, |R8|, +INF , PT ;  /* 0x7ff000000800742a */ /* 0x000fd00003f0d200 */
[----:B------:R-:W-:Y:S01]  /*1030*/  FSEL R13, R8, R14, !P0 ;  /* 0x0000000e080d7208 */ /* 0x000fe20004000000 */
[----:B------:R-:W-:Y:S01]  /*1040*/  IMAD.MOV.U32 R8, RZ, RZ, R0 ;  /* 0x000000ffff087224 */ /* 0x000fe200078e0000 */
[----:B------:R-:W-:Y:S01]  /*1050*/  FSEL R14, R9, R15, !P0 ;  /* 0x0000000f090e7208 */ /* 0x000fe20004000000 */
[----:B------:R-:W-:-:S04]  /*1060*/  IMAD.MOV.U32 R9, RZ, RZ, 0x0 ;  /* 0x00000000ff097424 */ /* 0x000fc800078e00ff */
[----:B------:R-:W-:Y:S05]  /*1070*/  RET.REL.NODEC R8 `(vectorPow) ;  /* 0xffffffec08e07950 */ /* 0x000fea0003c3ffff */
.L_x_13:
        /* <DEDUP_REMOVED lines=16> */
.L_x_38:


//--------------------- .text.vectorMin           --------------------------
	.section	.text.vectorMin,"ax",@progbits
	.align	128
        .global         vectorMin
        .type           vectorMin,@function
        .size           vectorMin,(.L_x_43 - vectorMin)
        .other          vectorMin,@"STO_CUDA_ENTRY STV_DEFAULT"
vectorMin:
.text.vectorMin:
        /* <DEDUP_REMOVED lines=10> */
[----:B------:R-:W2:Y:S06]  /*00a0*/  LDCU UR6, c[0x0][0x390] ;  /* 0x00007200ff0677ac */ /* 0x000eac0008000800 */
[----:B------:R-:W3:Y:S01]  /*00b0*/  LDC.64 R4, c[0x0][0x388] ;  /* 0x0000e200ff047b82 */ /* 0x000ee20000000a00 */
[----:B0-----:R-:W-:-:S06]  /*00c0*/  IMAD.WIDE R2, R7, 0x4, R2 ;  /* 0x0000000407027825 */ /* 0x001fcc00078e0202 */
[----:B-1----:R-:W2:Y:S01]  /*00d0*/  LDG.E.CONSTANT R2, desc[UR4][R2.64] ;  /* 0x0000000402027981 */ /* 0x002ea2000c1e9900 */
[----:B---3--:R-:W-:Y:S01]  /*00e0*/  IMAD.WIDE R4, R7, 0x4, R4 ;  /* 0x0000000407047825 */ /* 0x008fe200078e0204 */
[----:B--2---:R-:W-:-:S05]  /*00f0*/  FMNMX R7, R2, UR6, PT ;  /* 0x0000000602077c09 */ /* 0x004fca000b800000 */
[----:B------:R-:W-:Y:S01]  /*0100*/  STG.E desc[UR4][R4.64], R7 ;  /* 0x0000000704007986 */ /* 0x000fe2000c101904 */
[----:B------:R-:W-:Y:S05]  /*0110*/  EXIT ;  /* 0x000000000000794d */ /* 0x000fea0003800000 */
.L_x_14:
        /* <DEDUP_REMOVED lines=14> */
.L_x_43:


//--------------------- .text.vectorMax           --------------------------
	.section	.text.vectorMax,"ax",@progbits
	.align	128
        .global         vectorMax
        .type           vectorMax,@function
        .size           vectorMax,(.L_x_44 - vectorMax)
        .other          vectorMax,@"STO_CUDA_ENTRY STV_DEFAULT"
vectorMax:
.text.vectorMax:
        /* <DEDUP_REMOVED lines=15> */
[----:B--2---:R-:W-:-:S05]  /*00f0*/  FMNMX R7, R2, UR6, !PT ;  /* 0x0000000602077c09 */ /* 0x004fca000f800000 */
[----:B------:R-:W-:Y:S01]  /*0100*/  STG.E desc[UR4][R4.64], R7 ;  /* 0x0000000704007986 */ /* 0x000fe2000c101904 */
[----:B------:R-:W-:Y:S05]  /*0110*/  EXIT ;  /* 0x000000000000794d */ /* 0x000fea0003800000 */
.L_x_15:
        /* <DEDUP_REMOVED lines=14> */
.L_x_44:


//--------------------- .text.vectorMul           --------------------------
	.section	.text.vectorMul,"ax",@progbits
	.align	128
        .global         vectorMul
        .type           vectorMul,@function
        .size           vectorMul,(.L_x_45 - vectorMul)
        .other          vectorMul,@"STO_CUDA_ENTRY STV_DEFAULT"
vectorMul:
.text.vectorMul:
        /* <DEDUP_REMOVED lines=10> */
[----:B------:R-:W2:Y:S08]  /*00a0*/  LDC.64 R4, c[0x0][0x388] ;  /* 0x0000e200ff047b82 */ /* 0x000eb00000000a00 */
[----:B------:R-:W3:Y:S01]  /*00b0*/  LDC.64 R6, c[0x0][0x390] ;  /* 0x0000e400ff067b82 */ /* 0x000ee20000000a00 */
[----:B0-----:R-:W-:-:S06]  /*00c0*/  IMAD.WIDE R2, R9, 0x4, R2 ;  /* 0x0000000409027825 */ /* 0x001fcc00078e0202 */
[----:B-1----:R-:W4:Y:S01]  /*00d0*/  LDG.E.CONSTANT R2, desc[UR4][R2.64] ;  /* 0x0000000402027981 */ /* 0x002f22000c1e9900 */
[----:B--2---:R-:W-:-:S06]  /*00e0*/  IMAD.WIDE R4, R9, 0x4, R4 ;  /* 0x0000000409047825 */ /* 0x004fcc00078e0204 */
[----:B------:R-:W4:Y:S01]  /*00f0*/  LDG.E.CONSTANT R5, desc[UR4][R4.64] ;  /* 0x0000000404057981 */ /* 0x000f22000c1e9900 */
[----:B---3--:R-:W-:-:S04]  /*0100*/  IMAD.WIDE R6, R9, 0x4, R6 ;  /* 0x0000000409067825 */ /* 0x008fc800078e0206 */
[----:B----4-:R-:W-:-:S05]  /*0110*/  FMUL R9, R2, R5 ;  /* 0x0000000502097220 */ /* 0x010fca0000400000 */
[----:B------:R-:W-:Y:S01]  /*0120*/  STG.E desc[UR4][R6.64], R9 ;  /* 0x0000000906007986 */ /* 0x000fe2000c101904 */
[----:B------:R-:W-:Y:S05]  /*0130*/  EXIT ;  /* 0x000000000000794d */ /* 0x000fea0003800000 */
.L_x_16:
        /* <DEDUP_REMOVED lines=12> */
.L_x_45:


//--------------------- .text.vectorDiv           --------------------------
	.section	.text.vectorDiv,"ax",@progbits
	.align	128
        .global         vectorDiv
        .type           vectorDiv,@function
        .size           vectorDiv,(.L_x_39 - vectorDiv)
        .other          vectorDiv,@"STO_CUDA_ENTRY STV_DEFAULT"
vectorDiv:
.text.vectorDiv:
        /* <DEDUP_REMOVED lines=11> */
[----:B0-----:R-:W-:-:S05]  /*00b0*/  IMAD.WIDE R6, R2, 0x4, R6 ;  /* 0x0000000402067825 */ /* 0x001fca00078e0206 */
[----:B-1----:R-:W3:Y:S01]  /*00c0*/  LDG.E.CONSTANT R3, desc[UR4][R6.64] ;  /* 0x0000000406037981 */ /* 0x002ee2000c1e9900 */
[----:B--2---:R-:W-:-:S05]  /*00d0*/  IMAD.WIDE R4, R2, 0x4, R4 ;  /* 0x0000000402047825 */ /* 0x004fca00078e0204 */
[----:B------:R-:W2:Y:S01]  /*00e0*/  LDG.E.CONSTANT R0, desc[UR4][R4.64] ;  /* 0x0000000404007981 */ /* 0x000ea2000c1e9900 */
[----:B------:R-:W-:Y:S01]  /*00f0*/  BSSY.RECONVERGENT B0, `(.L_x_17) ;  /* 0x000000c000007945 */ /* 0x000fe20003800200 */
[----:B---3--:R-:W0:Y:S08]  /*0100*/  MUFU.RCP R8, R3 ;  /* 0x0000000300087308 */ /* 0x008e300000001000 */
[----:B--2---:R-:W1:Y:S01]  /*0110*/  FCHK P0, R0, R3 ;  /* 0x0000000300007302 */ /* 0x004e620000000000 */
[----:B0-----:R-:W-:-:S04]  /*0120*/  FFMA R9, -R3, R8, 1 ;  /* 0x3f80000003097423 */ /* 0x001fc80000000108 */
[----:B------:R-:W-:-:S04]  /*0130*/  FFMA R9, R8, R9, R8 ;  /* 0x0000000908097223 */ /* 0x000fc80000000008 */
[----:B------:R-:W-:-:S04]  /*0140*/  FFMA R8, R0, R9, RZ ;  /* 0x0000000900087223 */ /* 0x000fc800000000ff */
[----:B------:R-:W-:-:S04]  /*0150*/  FFMA R10, -R3, R8, R0 ;  /* 0x00000008030a7223 */ /* 0x000fc80000000100 */
[----:B------:R-:W-:Y:S01]  /*0160*/  FFMA R9, R9, R10, R8 ;  /* 0x0000000a09097223 */ /* 0x000fe20000000008 */
[----:B-1----:R-:W-:Y:S06]  /*0170*/  @!P0 BRA `(.L_x_18) ;  /* 0x00000000000c8947 */ /* 0x002fec0003800000 */
[----:B------:R-:W-:-:S07]  /*0180*/  MOV R4, 0x1a0 ;  /* 0x000001a000047802 */ /* 0x000fce0000000f00 */
[----:B------:R-:W-:Y:S05]  /*0190*/  CALL.REL.NOINC `($__internal_1_$__cuda_sm3x_div_rn_noftz_f32_slowpath) ;  /* 0x0000000000187944 */ /* 0x000fea0003c00000 */
[----:B------:R-:W-:-:S07]  /*01a0*/  IMAD.MOV.U32 R9, RZ, RZ, R0 ;  /* 0x000000ffff097224 */ /* 0x000fce00078e0000 */
.L_x_18:
[----:B------:R-:W-:Y:S05]  /*01b0*/  BSYNC.RECONVERGENT B0 ;  /* 0x0000000000007941 */ /* 0x000fea0003800200 */
.L_x_17:
[----:B------:R-:W0:Y:S02]  /*01c0*/  LDC.64 R4, c[0x0][0x390] ;  /* 0x0000e400ff047b82 */ /* 0x000e240000000a00 */
[----:B0-----:R-:W-:-:S05]  /*01d0*/  IMAD.WIDE R2, R2, 0x4, R4 ;  /* 0x0000000402027825 */ /* 0x001fca00078e0204 */
[----:B------:R-:W-:Y:S01]  /*01e0*/  STG.E desc[UR4][R2.64], R9 ;  /* 0x0000000902007986 */ /* 0x000fe2000c101904 */
[----:B------:R-:W-:Y:S05]  /*01f0*/  EXIT ;  /* 0x000000000000794d */ /* 0x000fea0003800000 */
        .weak           $__internal_1_$__cuda_sm3x_div_rn_noftz_f32_slowpath
        .type           $__internal_1_$__cuda_sm3x_div_rn_noftz_f32_slowpath,@function
        .size           $__internal_1_$__cuda_sm3x_div_rn_noftz_f32_slowpath,(.L_x_39 - $__internal_1_$__cuda_sm3x_div_rn_noftz_f32_slowpath)
$__internal_1_$__cuda_sm3x_div_rn_noftz_f32_slowpath:
[--C-:B------:R-:W-:Y:S01]  /*0200*/  SHF.R.U32.HI R6, RZ, 0x17, R3.reuse ;  /* 0x00000017ff067819 */ /* 0x100fe20000011603 */
[----:B------:R-:W-:Y:S01]  /*0210*/  BSSY.RECONVERGENT B1, `(.L_x_19) ;  /* 0x0000064000017945 */ /* 0x000fe20003800200 */
[--C-:B------:R-:W-:Y:S01]  /*0220*/  SHF.R.U32.HI R5, RZ, 0x17, R0.reuse ;  /* 0x00000017ff057819 */ /* 0x100fe20000011600 */
[----:B------:R-:W-:Y:S01]  /*0230*/  IMAD.MOV.U32 R7, RZ, RZ, R0 ;  /* 0x000000ffff077224 */ /* 0x000fe200078e0000 */
[----:B------:R-:W-:Y:S01]  /*0240*/  LOP3.LUT R6, R6, 0xff, RZ, 0xc0, !PT ;  /* 0x000000ff06067812 */ /* 0x000fe200078ec0ff */
[----:B------:R-:W-:Y:S01]  /*0250*/  IMAD.MOV.U32 R8, RZ, RZ, R3 ;  /* 0x000000ffff087224 */ /* 0x000fe200078e0003 */
[----:B------:R-:W-:-:S03]  /*0260*/  LOP3.LUT R5, R5, 0xff, RZ, 0xc0, !PT ;  /* 0x000000ff05057812 */ /* 0x000fc600078ec0ff */
[----:B------:R-:W-:Y:S02]  /*0270*/  VIADD R11, R6, 0xffffffff ;  /* 0xffffffff060b7836 */ /* 0x000fe40000000000 */
[----:B------:R-:W-:-:S03]  /*0280*/  VIADD R10, R5, 0xffffffff ;  /* 0xffffffff050a7836 */ /* 0x000fc60000000000 */
[----:B------:R-:W-:-:S04]  /*0290*/  ISETP.GT.U32.AND P0, PT, R11, 0xfd, PT ;  /* 0x000000fd0b00780c */ /* 0x000fc80003f04070 */
[----:B------:R-:W-:-:S13]  /*02a0*/  ISETP.GT.U32.OR P0, PT, R10, 0xfd, P0 ;  /* 0x000000fd0a00780c */ /* 0x000fda0000704470 */
[----:B------:R-:W-:Y:S01]  /*02b0*/  @!P0 IMAD.MOV.U32 R9, RZ, RZ, RZ ;  /* 0x000000ffff098224 */ /* 0x000fe200078e00ff */
[----:B------:R-:W-:Y:S06]  /*02c0*/  @!P0 BRA `(.L_x_20) ;  /* 0x00000000005c8947 */ /* 0x000fec0003800000 */
[----:B------:R-:W-:Y:S02]  /*02d0*/  FSETP.GTU.FTZ.AND P0, PT, |R0|, +INF , PT ;  /* 0x7f8000000000780b */ /* 0x000fe40003f1c200 */
[----:B------:R-:W-:-:S04]  /*02e0*/  FSETP.GTU.FTZ.AND P1, PT, |R3|, +INF , PT ;  /* 0x7f8000000300780b */ /* 0x000fc80003f3c200 */
[----:B------:R-:W-:-:S13]  /*02f0*/  PLOP3.LUT P0, PT, P0, P1, PT, 0xf8, 0x8f ;  /* 0x00000000008f781c */ /* 0x000fda0000703f70 */
[----:B------:R-:W-:Y:S05]  /*0300*/  @P0 BRA `(.L_x_21) ;  /* 0x00000004004c0947 */ /* 0x000fea0003800000 */
[----:B------:R-:W-:-:S13]  /*0310*/  LOP3.LUT P0, RZ, R8, 0x7fffffff, R7, 0xc8, !PT ;  /* 0x7fffffff08ff7812 */ /* 0x000fda000780c807 */
[----:B------:R-:W-:Y:S05]  /*0320*/  @!P0 BRA `(.L_x_22) ;  /* 0x00000004003c8947 */ /* 0x000fea0003800000 */
[C---:B------:R-:W-:Y:S02]  /*0330*/  FSETP.NEU.FTZ.AND P2, PT, |R0|.reuse, +INF , PT ;  /* 0x7f8000000000780b */ /* 0x040fe40003f5d200 */
[----:B------:R-:W-:Y:S02]  /*0340*/  FSETP.NEU.FTZ.AND P1, PT, |R3|, +INF , PT ;  /* 0x7f8000000300780b */ /* 0x000fe40003f3d200 */
[----:B------:R-:W-:-:S11]  /*0350*/  FSETP.NEU.FTZ.AND P0, PT, |R0|, +INF , PT ;  /* 0x7f8000000000780b */ /* 0x000fd60003f1d200 */
[----:B------:R-:W-:Y:S05]  /*0360*/  @!P1 BRA !P2, `(.L_x_22) ;  /* 0x00000004002c9947 */ /* 0x000fea0005000000 */
[----:B------:R-:W-:-:S04]  /*0370*/  LOP3.LUT P2, RZ, R7, 0x7fffffff, RZ, 0xc0, !PT ;  /* 0x7fffffff07ff7812 */ /* 0x000fc8000784c0ff */
[----:B------:R-:W-:-:S13]  /*0380*/  PLOP3.LUT P1, PT, P1, P2, PT, 0x2f, 0xf2 ;  /* 0x0000000000f2781c */ /* 0x000fda0000f24577 */
[----:B------:R-:W-:Y:S05]  /*0390*/  @P1 BRA `(.L_x_23) ;  /* 0x0000000400181947 */ /* 0x000fea0003800000 */
[----:B------:R-:W-:-:S04]  /*03a0*/  LOP3.LUT P1, RZ, R8, 0x7fffffff, RZ, 0xc0, !PT ;  /* 0x7fffffff08ff7812 */ /* 0x000fc8000782c0ff */
[----:B------:R-:W-:-:S13]  /*03b0*/  PLOP3.LUT P0, PT, P0, P1, PT, 0x2f, 0xf2 ;  /* 0x0000000000f2781c */ /* 0x000fda0000702577 */
[----:B------:R-:W-:Y:S05]  /*03c0*/  @P0 BRA `(.L_x_24) ;  /* 0x0000000400000947 */ /* 0x000fea0003800000 */
[----:B------:R-:W-:Y:S02]  /*03d0*/  ISETP.GE.AND P0, PT, R10, RZ, PT ;  /* 0x000000ff0a00720c */ /* 0x000fe40003f06270 */
[----:B------:R-:W-:-:S11]  /*03e0*/  ISETP.GE.AND P1, PT, R11, RZ, PT ;  /* 0x000000ff0b00720c */ /* 0x000fd60003f26270 */
[----:B------:R-:W-:Y:S02]  /*03f0*/  @P0 IMAD.MOV.U32 R9, RZ, RZ, RZ ;  /* 0x000000ffff090224 */ /* 0x000fe400078e00ff */
[----:B------:R-:W-:Y:S01]  /*0400*/  @!P0 FFMA R7, R0, 1.84467440737095516160e+19, RZ ;  /* 0x5f80000000078823 */ /* 0x000fe200000000ff */
[----:B------:R-:W-:Y:S02]  /*0410*/  @!P0 IMAD.MOV.U32 R9, RZ, RZ, -0x40 ;  /* 0xffffffc0ff098424 */ /* 0x000fe400078e00ff */
[----:B------:R-:W-:Y:S02]  /*0420*/  @!P1 FFMA R8, R3, 1.84467440737095516160e+19, RZ ;  /* 0x5f80000003089823 */ /* 0x000fe400000000ff */
[----:B------:R-:W-:-:S07]  /*0430*/  @!P1 VIADD R9, R9, 0x40 ;  /* 0x0000004009099836 */ /* 0x000fce0000000000 */
.L_x_20:
[----:B------:R-:W-:Y:S01]  /*0440*/  LEA R3, R6, 0xc0800000, 0x17 ;  /* 0xc080000006037811 */ /* 0x000fe200078eb8ff */
[----:B------:R-:W-:Y:S01]  /*0450*/  VIADD R5, R5, 0xffffff81 ;  /* 0xffffff8105057836 */ /* 0x000fe20000000000 */
[----:B------:R-:W-:Y:S03]  /*0460*/  BSSY.RECONVERGENT B2, `(.L_x_25) ;  /* 0x0000035000027945 */ /* 0x000fe60003800200 */
[----:B------:R-:W-:Y:S01]  /*0470*/  IMAD.IADD R3, R8, 0x1, -R3 ;  /* 0x0000000108037824 */ /* 0x000fe200078e0a03 */
[C---:B------:R-:W-:Y:S01]  /*0480*/  IADD3 R6, PT, PT, R5.reuse, 0x7f, -R6 ;  /* 0x0000007f05067810 */ /* 0x040fe20007ffe806 */
[----:B------:R-:W-:Y:S02]  /*0490*/  IMAD R0, R5, -0x800000, R7 ;  /* 0xff80000005007824 */ /* 0x000fe400078e0207 */
[----:B------:R-:W0:Y:S01]  /*04a0*/  MUFU.RCP R8, R3 ;  /* 0x0000000300087308 */ /* 0x000e220000001000 */
[----:B------:R-:W-:Y:S01]  /*04b0*/  FADD.FTZ R11, -R3, -RZ ;  /* 0x800000ff030b7221 */ /* 0x000fe20000010100 */
[----:B------:R-:W-:-:S03]  /*04c0*/  IMAD.IADD R6, R6, 0x1, R9 ;  /* 0x0000000106067824 */ /* 0x000fc600078e0209 */
[----:B0-----:R-:W-:-:S04]  /*04d0*/  FFMA R13, R8, R11, 1 ;  /* 0x3f800000080d7423 */ /* 0x001fc8000000000b */
[----:B------:R-:W-:-:S04]  /*04e0*/  FFMA R10, R8, R13, R8 ;  /* 0x0000000d080a7223 */ /* 0x000fc80000000008 */
[----:B------:R-:W-:-:S04]  /*04f0*/  FFMA R7, R0, R10, RZ ;  /* 0x0000000a00077223 */ /* 0x000fc800000000ff */
[----:B------:R-:W-:-:S04]  /*0500*/  FFMA R8, R11, R7, R0 ;  /* 0x000000070b087223 */ /* 0x000fc80000000000 */
[----:B------:R-:W-:-:S04]  /*0510*/  FFMA R7, R10, R8, R7 ;  /* 0x000000080a077223 */ /* 0x000fc80000000007 */
[----:B------:R-:W-:-:S04]  /*0520*/  FFMA R8, R11, R7, R0 ;  /* 0x000000070b087223 */ /* 0x000fc80000000000 */
[----:B------:R-:W-:-:S05]  /*0530*/  FFMA R0, R10, R8, R7 ;  /* 0x000000080a007223 */ /* 0x000fca0000000007 */
[----:B------:R-:W-:-:S04]  /*0540*/  SHF.R.U32.HI R3, RZ, 0x17, R0 ;  /* 0x00000017ff037819 */ /* 0x000fc80000011600 */
[----:B------:R-:W-:-:S05]  /*0550*/  LOP3.LUT R3, R3, 0xff, RZ, 0xc0, !PT ;  /* 0x000000ff03037812 */ /* 0x000fca00078ec0ff */
[----:B------:R-:W-:-:S04]  /*0560*/  IMAD.IADD R9, R3, 0x1, R6 ;  /* 0x0000000103097824 */ /* 0x000fc800078e0206 */
[----:B------:R-:W-:-:S05]  /*0570*/  VIADD R3, R9, 0xffffffff ;  /* 0xffffffff09037836 */ /* 0x000fca0000000000 */
[----:B------:R-:W-:-:S13]  /*0580*/  ISETP.GE.U32.AND P0, PT, R3, 0xfe, PT ;  /* 0x000000fe0300780c */ /* 0x000fda0003f06070 */
[----:B------:R-:W-:Y:S05]  /*0590*/  @!P0 BRA `(.L_x_26) ;  /* 0x0000000000808947 */ /* 0x000fea0003800000 */
[----:B------:R-:W-:-:S13]  /*05a0*/  ISETP.GT.AND P0, PT, R9, 0xfe, PT ;  /* 0x000000fe0900780c */ /* 0x000fda0003f04270 */
[----:B------:R-:W-:Y:S05]  /*05b0*/  @P0 BRA `(.L_x_27) ;  /* 0x00000000006c0947 */ /* 0x000fea0003800000 */
[----:B------:R-:W-:-:S13]  /*05c0*/  ISETP.GE.AND P0, PT, R9, 0x1, PT ;  /* 0x000000010900780c */ /* 0x000fda0003f06270 */
[----:B------:R-:W-:Y:S05]  /*05d0*/  @P0 BRA `(.L_x_28) ;  /* 0x0000000000740947 */ /* 0x000fea0003800000 */
[----:B------:R-:W-:Y:S02]  /*05e0*/  ISETP.GE.AND P0, PT, R9, -0x18, PT ;  /* 0xffffffe80900780c */ /* 0x000fe40003f06270 */
[----:B------:R-:W-:-:S11]  /*05f0*/  LOP3.LUT R0, R0, 0x80000000, RZ, 0xc0, !PT ;  /* 0x8000000000007812 */ /* 0x000fd600078ec0ff */
[----:B------:R-:W-:Y:S05]  /*0600*/  @!P0 BRA `(.L_x_28) ;  /* 0x0000000000688947 */ /* 0x000fea0003800000 */
[CCC-:B------:R-:W-:Y:S01]  /*0610*/  FFMA.RZ R3, R10.reuse, R8.reuse, R7.reuse ;  /* 0x000000080a037223 */ /* 0x1c0fe2000000c007 */
[CCC-:B------:R-:W-:Y:S01]  /*0620*/  FFMA.RM R6, R10.reuse, R8.reuse, R7.reuse ;  /* 0x000000080a067223 */ /* 0x1c0fe20000004007 */
[C---:B------:R-:W-:Y:S02]  /*0630*/  ISETP.NE.AND P2, PT, R9.reuse, RZ, PT ;  /* 0x000000ff0900720c */ /* 0x040fe40003f45270 */
[----:B------:R-:W-:Y:S02]  /*0640*/  ISETP.NE.AND P1, PT, R9, RZ, PT ;  /* 0x000000ff0900720c */ /* 0x000fe40003f25270 */
[----:B------:R-:W-:Y:S01]  /*0650*/  LOP3.LUT R5, R3, 0x7fffff, RZ, 0xc0, !PT ;  /* 0x007fffff03057812 */ /* 0x000fe200078ec0ff */
[----:B------:R-:W-:Y:S01]  /*0660*/  FFMA.RP R3, R10, R8, R7 ;  /* 0x000000080a037223 */ /* 0x000fe20000008007 */
[----:B------:R-:W-:Y:S02]  /*0670*/  VIADD R8, R9, 0x20 ;  /* 0x0000002009087836 */ /* 0x000fe40000000000 */
[----:B------:R-:W-:Y:S01]  /*0680*/  LOP3.LUT R5, R5, 0x800000, RZ, 0xfc, !PT ;  /* 0x0080000005057812 */ /* 0x000fe200078efcff */
[----:B------:R-:W-:Y:S01]  /*0690*/  IMAD.MOV R7, RZ, RZ, -R9 ;  /* 0x000000ffff077224 */ /* 0x000fe200078e0a09 */
[----:B------:R-:W-:-:S02]  /*06a0*/  FSETP.NEU.FTZ.AND P0, PT, R3, R6, PT ;  /* 0x000000060300720b */ /* 0x000fc40003f1d000 */
[----:B------:R-:W-:Y:S02]  /*06b0*/  SHF.L.U32 R8, R5, R8, RZ ;  /* 0x0000000805087219 */ /* 0x000fe400000006ff */
[----:B------:R-:W-:Y:S02]  /*06c0*/  SEL R6, R7, RZ, P2 ;  /* 0x000000ff07067207 */ /* 0x000fe40001000000 */
[----:B------:R-:W-:Y:S02]  /*06d0*/  ISETP.NE.AND P1, PT, R8, RZ, P1 ;  /* 0x000000ff0800720c */ /* 0x000fe40000f25270 */
[----:B------:R-:W-:Y:S02]  /*06e0*/  SHF.R.U32.HI R6, RZ, R6, R5 ;  /* 0x00000006ff067219 */ /* 0x000fe40000011605 */
[----:B------:R-:W-:Y:S02]  /*06f0*/  PLOP3.LUT P0, PT, P0, P1, PT, 0xf8, 0x8f ;  /* 0x00000000008f781c */ /* 0x000fe40000703f70 */
[----:B------:R-:W-:-:S02]  /*0700*/  SHF.R.U32.HI R8, RZ, 0x1, R6 ;  /* 0x00000001ff087819 */ /* 0x000fc40000011606 */
[----:B------:R-:W-:-:S04]  /*0710*/  SEL R3, RZ, 0x1, !P0 ;  /* 0x00000001ff037807 */ /* 0x000fc80004000000 */
[----:B------:R-:W-:-:S04]  /*0720*/  LOP3.LUT R3, R3, 0x1, R8, 0xf8, !PT ;  /* 0x0000000103037812 */ /* 0x000fc800078ef808 */
[----:B------:R-:W-:-:S05]  /*0730*/  LOP3.LUT R3, R3, R6, RZ, 0xc0, !PT ;  /* 0x0000000603037212 */ /* 0x000fca00078ec0ff */
[----:B------:R-:W-:-:S05]  /*0740*/  IMAD.IADD R3, R8, 0x1, R3 ;  /* 0x0000000108037824 */ /* 0x000fca00078e0203 */
[----:B------:R-:W-:Y:S01]  /*0750*/  LOP3.LUT R0, R3, R0, RZ, 0xfc, !PT ;  /* 0x0000000003007212 */ /* 0x000fe200078efcff */
[----:B------:R-:W-:Y:S06]  /*0760*/  BRA `(.L_x_28) ;  /* 0x0000000000107947 */ /* 0x000fec0003800000 */
.L_x_27:
[----:B------:R-:W-:-:S04]  /*0770*/  LOP3.LUT R0, R0, 0x80000000, RZ, 0xc0, !PT ;  /* 0x8000000000007812 */ /* 0x000fc800078ec0ff */
[----:B------:R-:W-:Y:S01]  /*0780*/  LOP3.LUT R0, R0, 0x7f800000, RZ, 0xfc, !PT ;  /* 0x7f80000000007812 */ /* 0x000fe200078efcff */
[----:B------:R-:W-:Y:S06]  /*0790*/  BRA `(.L_x_28) ;  /* 0x0000000000047947 */ /* 0x000fec0003800000 */
.L_x_26:
[----:B------:R-:W-:-:S07]  /*07a0*/  IMAD R0, R6, 0x800000, R0 ;  /* 0x0080000006007824 */ /* 0x000fce00078e0200 */
.L_x_28:
[----:B------:R-:W-:Y:S05]  /*07b0*/  BSYNC.RECONVERGENT B2 ;  /* 0x0000000000027941 */ /* 0x000fea0003800200 */
.L_x_25:
[----:B------:R-:W-:Y:S05]  /*07c0*/  BRA `(.L_x_29) ;  /* 0x0000000000207947 */ /* 0x000fea0003800000 */
.L_x_24:
[----:B------:R-:W-:-:S04]  /*07d0*/  LOP3.LUT R0, R8, 0x80000000, R7, 0x48, !PT ;  /* 0x8000000008007812 */ /* 0x000fc800078e4807 */
[----:B------:R-:W-:Y:S01]  /*07e0*/  LOP3.LUT R0, R0, 0x7f800000, RZ, 0xfc, !PT ;  /* 0x7f80000000007812 */ /* 0x000fe200078efcff */
[----:B------:R-:W-:Y:S06]  /*07f0*/  BRA `(.L_x_29) ;  /* 0x0000000000147947 */ /* 0x000fec0003800000 */
.L_x_23:
[----:B------:R-:W-:Y:S01]  /*0800*/  LOP3.LUT R0, R8, 0x80000000, R7, 0x48, !PT ;  /* 0x8000000008007812 */ /* 0x000fe200078e4807 */
[----:B------:R-:W-:Y:S06]  /*0810*/  BRA `(.L_x_29) ;  /* 0x00000000000c7947 */ /* 0x000fec0003800000 */
.L_x_22:
[----:B------:R-:W0:Y:S01]  /*0820*/  MUFU.RSQ R0, -QNAN ;  /* 0xffc0000000007908 */ /* 0x000e220000001400 */
[----:B------:R-:W-:Y:S05]  /*0830*/  BRA `(.L_x_29) ;  /* 0x0000000000047947 */ /* 0x000fea0003800000 */
.L_x_21:
[----:B------:R-:W-:-:S07]  /*0840*/  FADD.FTZ R0, R0, R3 ;  /* 0x0000000300007221 */ /* 0x000fce0000010000 */
.L_x_29:
[----:B------:R-:W-:Y:S05]  /*0850*/  BSYNC.RECONVERGENT B1 ;  /* 0x0000000000017941 */ /* 0x000fea0003800200 */
.L_x_19:
[----:B------:R-:W-:-:S04]  /*0860*/  IMAD.MOV.U32 R5, RZ, RZ, 0x0 ;  /* 0x00000000ff057424 */ /* 0x000fc800078e00ff */
[----:B0-----:R-:W-:Y:S05]  /*0870*/  RET.REL.NODEC R4 `(vectorDiv) ;  /* 0xfffffff404e07950 */ /* 0x001fea0003c3ffff */
.L_x_30:
        /* <DEDUP_REMOVED lines=16> */
.L_x_39:


//--------------------- .text.vectorAbs           --------------------------
	.section	.text.vectorAbs,"ax",@progbits
	.align	128
        .global         vectorAbs
        .type           vectorAbs,@function
        .size           vectorAbs,(.L_x_47 - vectorAbs)
        .other          vectorAbs,@"STO_CUDA_ENTRY STV_DEFAULT"
vectorAbs:
.text.vectorAbs:
        /* <DEDUP_REMOVED lines=14> */
[----:B---3--:R-:W-:-:S05]  /*00e0*/  FADD R7, |R2|, -RZ ;  /* 0x800000ff02077221 */ /* 0x008fca0000000200 */
[----:B------:R-:W-:Y:S01]  /*00f0*/  STG.E desc[UR4][R4.64], R7 ;  /* 0x0000000704007986 */ /* 0x000fe2000c101904 */
[----:B------:R-:W-:Y:S05]  /*0100*/  EXIT ;  /* 0x000000000000794d */ /* 0x000fea0003800000 */
.L_x_31:
        /* <DEDUP_REMOVED lines=15> */
.L_x_47:


//--------------------- .text.vectorSign          --------------------------
	.section	.text.vectorSign,"ax",@progbits
	.align	128
        .global         vectorSign
        .type           vectorSign,@function
        .size           vectorSign,(.L_x_48 - vectorSign)
        .other          vectorSign,@"STO_CUDA_ENTRY STV_DEFAULT"
vectorSign:
.text.vectorSign:
        /* <DEDUP_REMOVED lines=13> */
[----:B------:R-:W-:Y:S02]  /*00d0*/  HFMA2 R0, -RZ, RZ, 1.875, 0 ;  /* 0x3f800000ff007431 */ /* 0x000fe400000001ff */
[----:B--2---:R-:W-:Y:S01]  /*00e0*/  IMAD.WIDE R4, R7, 0x4, R4 ;  /* 0x0000000407047825 */ /* 0x004fe200078e0204 */
[----:B---3--:R-:W-:-:S04]  /*00f0*/  FSETP.GT.AND P0, PT, R2, RZ, PT ;  /* 0x000000ff0200720b */ /* 0x008fc80003f04000 */
[----:B------:R-:W-:-:S05]  /*0100*/  FSEL R7, R0, -1, P0 ;  /* 0xbf80000000077808 */ /* 0x000fca0000000000 */
[----:B------:R-:W-:Y:S01]  /*0110*/  STG.E desc[UR4][R4.64], R7 ;  /* 0x0000000704007986 */ /* 0x000fe2000c101904 */
[----:B------:R-:W-:Y:S05]  /*0120*/  EXIT ;  /* 0x000000000000794d */ /* 0x000fea0003800000 */
.L_x_32:
        /* <DEDUP_REMOVED lines=13> */
.L_x_48:


//--------------------- .text.vectorExp           --------------------------
	.section	.text.vectorExp,"ax",@progbits
	.align	128
        .global         vectorExp
        .type           vectorExp,@function
        .size           vectorExp,(.L_x_49 - vectorExp)
        .other          vectorExp,@"STO_CUDA_ENTRY STV_DEFAULT"
vectorExp:
.text.vectorExp:
        /* <DEDUP_REMOVED lines=10> */
[----:B0-----:R-:W-:-:S06]  /*00a0*/  IMAD.WIDE R2, R7, 0x4, R2 ;  /* 0x0000000407027825 */ /* 0x001fcc00078e0202 */
[----:B-1----:R-:W2:Y:S01]  /*00b0*/  LDG.E.CONSTANT R2, desc[UR4][R2.64] ;  /* 0x0000000402027981 */ /* 0x002ea2000c1e9900 */
[----:B------:R-:W-:Y:S01]  /*00c0*/  HFMA2 R5, -RZ, RZ, 0.96630859375, -0.0022525787353515625 ;  /* 0x3bbb989dff057431 */ /* 0x000fe200000001ff */
[----:B------:R-:W-:-:S04]  /*00d0*/  MOV R9, 0x437c0000 ;  /* 0x437c000000097802 */ /* 0x000fc80000000f00 */
[----:B--2---:R-:W-:Y:S02]  /*00e0*/  FFMA.SAT R0, R2, R5, 0.5 ;  /* 0x3f00000002007423 */ /* 0x004fe40000002005 */
[----:B------:R-:W0:Y:S02]  /*00f0*/  LDC.64 R4, c[0x0][0x388] ;  /* 0x0000e200ff047b82 */ /* 0x000e240000000a00 */
[----:B------:R-:W-:-:S04]  /*0100*/  FFMA.RM R0, R0, R9, 12582913 ;  /* 0x4b40000100007423 */ /* 0x000fc80000004009 */
[C---:B------:R-:W-:Y:S01]  /*0110*/  FADD R9, R0.reuse, -12583039 ;  /* 0xcb40007f00097421 */ /* 0x040fe20000000000 */
[----:B------:R-:W-:-:S03]  /*0120*/  SHF.L.U32 R0, R0, 0x17, RZ ;  /* 0x0000001700007819 */ /* 0x000fc600000006ff */
[----:B------:R-:W-:-:S04]  /*0130*/  FFMA R9, R2, 1.4426950216293334961, -R9 ;  /* 0x3fb8aa3b02097823 */ /* 0x000fc80000000809 */
[----:B------:R-:W-:-:S06]  /*0140*/  FFMA R9, R2, 1.925963033500011079e-08, R9 ;  /* 0x32a5706002097823 */ /* 0x000fcc0000000009 */
[----:B------:R-:W1:Y:S01]  /*0150*/  MUFU.EX2 R9, R9 ;  /* 0x0000000900097308 */ /* 0x000e620000000800 */
[----:B0-----:R-:W-:-:S04]  /*0160*/  IMAD.WIDE R2, R7, 0x4, R4 ;  /* 0x0000000407027825 */ /* 0x001fc800078e0204 */
[----:B-1----:R-:W-:-:S05]  /*0170*/  FMUL R5, R0, R9 ;  /* 0x0000000900057220 */ /* 0x002fca0000400000 */
[----:B------:R-:W-:Y:S01]  /*0180*/  STG.E desc[UR4][R2.64], R5 ;  /* 0x0000000502007986 */ /* 0x000fe2000c101904 */
[----:B------:R-:W-:Y:S05]  /*0190*/  EXIT ;  /* 0x000000000000794d */ /* 0x000fea0003800000 */
.L_x_33:
        /* <DEDUP_REMOVED lines=14> */
.L_x_49:


//--------------------- .text.vectorLog           --------------------------
	.section	.text.vectorLog,"ax",@progbits
	.align	128
        .global         vectorLog
        .type           vectorLog,@function
        .size           vectorLog,(.L_x_50 - vectorLog)
        .other          vectorLog,@"STO_CUDA_ENTRY STV_DEFAULT"
vectorLog:
.text.vectorLog:
        /* <DEDUP_REMOVED lines=11> */
[----:B-1----:R0:W2:Y:S01]  /*00b0*/  LDG.E.CONSTANT R0, desc[UR4][R2.64] ;  /* 0x0000000402007981 */ /* 0x0020a2000c1e9900 */
[----:B------:R-:W-:Y:S01]  /*00c0*/  HFMA2 R9, -RZ, RZ, 1.5048828125, 33.21875 ;  /* 0x3e055027ff097431 */ /* 0x000fe200000001ff */
[----:B0-----:R-:W0:Y:S02]  /*00d0*/  LDC.64 R2, c[0x0][0x388] ;  /* 0x0000e200ff027b82 */ /* 0x001e240000000a00 */
[----:B0-----:R-:W-:Y:S01]  /*00e0*/  IMAD.WIDE R2, R5, 0x4, R2 ;  /* 0x0000000405027825 */ /* 0x001fe200078e0202 */
[----:B--2---:R-:W-:-:S13]  /*00f0*/  FSETP.GEU.AND P0, PT, R0, 1.175494350822287508e-38, PT ;  /* 0x008000000000780b */ /* 0x004fda0003f0e000 */
[----:B------:R-:W-:-:S05]  /*0100*/  @!P0 FMUL R0, R0, 8388608 ;  /* 0x4b00000000008820 */ /* 0x000fca0000400000 */
[----:B------:R-:W-:-:S04]  /*0110*/  IADD3 R4, PT, PT, R0, -0x3f2aaaab, RZ ;  /* 0xc0d5555500047810 */ /* 0x000fc80007ffe0ff */
[----:B------:R-:W-:-:S04]  /*0120*/  LOP3.LUT R7, R4, 0xff800000, RZ, 0xc0, !PT ;  /* 0xff80000004077812 */ /* 0x000fc800078ec0ff */
[-C--:B------:R-:W-:Y:S02]  /*0130*/  IADD3 R4, PT, PT, R0, -R7.reuse, RZ ;  /* 0x8000000700047210 */ /* 0x080fe40007ffe0ff */
[----:B------:R-:W-:-:S03]  /*0140*/  I2FP.F32.S32 R7, R7 ;  /* 0x0000000700077245 */ /* 0x000fc60000201400 */
[----:B------:R-:W-:Y:S01]  /*0150*/  FADD R6, R4, -1 ;  /* 0xbf80000004067421 */ /* 0x000fe20000000000 */
[----:B------:R-:W-:Y:S02]  /*0160*/  FSEL R4, RZ, -23, P0 ;  /* 0xc1b80000ff047808 */ /* 0x000fe40000000000 */
[----:B------:R-:W-:Y:S01]  /*0170*/  ISETP.GT.U32.AND P0, PT, R0, 0x7f7fffff, PT ;  /* 0x7f7fffff0000780c */ /* 0x000fe20003f04070 */
[C---:B------:R-:W-:Y:S02]  /*0180*/  FFMA R9, R6.reuse, -R9, 0.14084610342979431152 ;  /* 0x3e1039f606097423 */ /* 0x040fe40000000809 */
[----:B------:R-:W-:Y:S01]  /*0190*/  FFMA R4, R7, 1.1920928955078125e-07, R4 ;  /* 0x3400000007047823 */ /* 0x000fe20000000004 */
[----:B------:R-:W-:Y:S01]  /*01a0*/  MOV R7, 0x7f800000 ;  /* 0x7f80000000077802 */ /* 0x000fe20000000f00 */
[----:B------:R-:W-:-:S04]  /*01b0*/  FFMA R9, R6, R9, -0.12148627638816833496 ;  /* 0xbdf8cdcc06097423 */ /* 0x000fc80000000009 */
[----:B------:R-:W-:-:S04]  /*01c0*/  FFMA R9, R6, R9, 0.13980610668659210205 ;  /* 0x3e0f295506097423 */ /* 0x000fc80000000009 */
[----:B------:R-:W-:-:S04]  /*01d0*/  FFMA R9, R6, R9, -0.16684235632419586182 ;  /* 0xbe2ad8b906097423 */ /* 0x000fc80000000009 */
[----:B------:R-:W-:-:S04]  /*01e0*/  FFMA R9, R6, R9, 0.20012299716472625732 ;  /* 0x3e4ced0b06097423 */ /* 0x000fc80000000009 */
[----:B------:R-:W-:-:S04]  /*01f0*/  FFMA R9, R6, R9, -0.24999669194221496582 ;  /* 0xbe7fff2206097423 */ /* 0x000fc80000000009 */
[----:B------:R-:W-:-:S04]  /*0200*/  FFMA R9, R6, R9, 0.33333182334899902344 ;  /* 0x3eaaaa7806097423 */ /* 0x000fc80000000009 */
[----:B------:R-:W-:-:S04]  /*0210*/  FFMA R9, R6, R9, -0.5 ;  /* 0xbf00000006097423 */ /* 0x000fc80000000009 */
[----:B------:R-:W-:-:S04]  /*0220*/  FMUL R9, R6, R9 ;  /* 0x0000000906097220 */ /* 0x000fc80000400000 */
[----:B------:R-:W-:-:S04]  /*0230*/  FFMA R9, R6, R9, R6 ;  /* 0x0000000906097223 */ /* 0x000fc80000000006 */
[----:B------:R-:W-:Y:S01]  /*0240*/  FFMA R4, R4, 0.69314718246459960938, R9 ;  /* 0x3f31721804047823 */ /* 0x000fe20000000009 */
[C---:B------:R-:W-:Y:S01]  /*0250*/  @P0 FFMA R4, R0.reuse, R7, +INF ;  /* 0x7f80000000040423 */ /* 0x040fe20000000007 */
[----:B------:R-:W-:-:S04]  /*0260*/  FSETP.NEU.AND P0, PT, R0, RZ, PT ;  /* 0x000000ff0000720b */ /* 0x000fc80003f0d000 */
[----:B------:R-:W-:-:S05]  /*0270*/  FSEL R5, R4, -INF , P0 ;  /* 0xff80000004057808 */ /* 0x000fca0000000000 */
[----:B------:R-:W-:Y:S01]  /*0280*/  STG.E desc[UR4][R2.64], R5 ;  /* 0x0000000502007986 */ /* 0x000fe2000c101904 */
[----:B------:R-:W-:Y:S05]  /*0290*/  EXIT ;  /* 0x000000000000794d */ /* 0x000fea0003800000 */
.L_x_34:
        /* <DEDUP_REMOVED lines=14> */
.L_x_50:


//--------------------- .text.vectorScalarAdd     --------------------------
	.section	.text.vectorScalarAdd,"ax",@progbits
	.align	128
        .global         vectorScalarAdd
        .type           vectorScalarAdd,@function
        .size           vectorScalarAdd,(.L_x_51 - vectorScalarAdd)
        .other          vectorScalarAdd,@"STO_CUDA_ENTRY STV_DEFAULT"
vectorScalarAdd:
.text.vectorScalarAdd:
        /* <DEDUP_REMOVED lines=14> */
[----:B---3--:R-:W-:-:S04]  /*00e0*/  IMAD.WIDE R4, R7, 0x4, R4 ;  /* 0x0000000407047825 */ /* 0x008fc800078e0204 */
[----:B--2---:R-:W-:-:S05]  /*00f0*/  FADD R7, R2, UR6 ;  /* 0x0000000602077e21 */ /* 0x004fca0008000000 */
[----:B------:R-:W-:Y:S01]  /*0100*/  STG.E desc[UR4][R4.64], R7 ;  /* 0x0000000704007986 */ /* 0x000fe2000c101904 */
[----:B------:R-:W-:Y:S05]  /*0110*/  EXIT ;  /* 0x000000000000794d */ /* 0x000fea0003800000 */
.L_x_35:
        /* <DEDUP_REMOVED lines=14> */
.L_x_51:


//--------------------- .text.vectorScalarSet     --------------------------
	.section	.text.vectorScalarSet,"ax",@progbits
	.align	128
        .global         vectorScalarSet
        .type           vectorScalarSet,@function
        .size           vectorScalarSet,(.L_x_52 - vectorScalarSet)
        .other          vectorScalarSet,@"STO_CUDA_ENTRY STV_DEFAULT"
vectorScalarSet:
.text.vectorScalarSet:
        /* <DEDUP_REMOVED lines=10> */
[----:B------:R-:W1:Y:S01]  /*00a0*/  LDC R7, c[0x0][0x388] ;  /* 0x0000e200ff077b82 */ /* 0x000e620000000800 */
[----:B0-----:R-:W-:-:S05]  /*00b0*/  IMAD.WIDE R2, R5, 0x4, R2 ;  /* 0x0000000405027825 */ /* 0x001fca00078e0202 */
[----:B-1----:R-:W-:Y:S01]  /*00c0*/  STG.E desc[UR4][R2.64], R7 ;  /* 0x0000000702007986 */ /* 0x002fe2000c101904 */
[----:B------:R-:W-:Y:S05]  /*00d0*/  EXIT ;  /* 0x000000000000794d */ /* 0x000fea0003800000 */
.L_x_36:
        /* <DEDUP_REMOVED lines=10> */
.L_x_52:


//--------------------- .nv.shared.reserved.0     --------------------------
	.section	.nv.shared.reserved.0,"aw",@nobits
	.weak		__nv_reservedSMEM_offset_0_alias
	.size		__nv_reservedSMEM_offset_0_alias, 0, 64
	.other		__nv_reservedSMEM_offset_0_alias,@"STO_CUDA_RESERVED_SHARED STV_DEFAULT"
__nv_reservedSMEM_offset_0_alias:
	.zero		0
	.zero		64


//--------------------- .nv.constant0.vectorSqrt  --------------------------
	.section	.nv.constant0.vectorSqrt,"a",@progbits
	.sectionflags	@""
	.align	4
.nv.constant0.vectorSqrt:
	.zero		916


//--------------------- .nv.constant0.vectorSqr   --------------------------
	.section	.nv.constant0.vectorSqr,"a",@progbits
	.sectionflags	@""
	.align	4
.nv.constant0.vectorSqr:
	.zero		916


//--------------------- .nv.constant0.vectorPow   --------------------------
	.section	.nv.constant0.vectorPow,"a",@progbits
	.sectionflags	@""
	.align	4
.nv.constant0.vectorPow:
	.zero		920


//--------------------- .nv.constant0.vectorMin   --------------------------
	.section	.nv.constant0.vectorMin,"a",@progbits
	.sectionflags	@""
	.align	4
.nv.constant0.vectorMin:
	.zero		920


//--------------------- .nv.constant0.vectorMax   --------------------------
	.section	.nv.constant0.vectorMax,"a",@progbits
	.sectionflags	@""
	.align	4
.nv.constant0.vectorMax:
	.zero		920


//--------------------- .nv.constant0.vectorMul   --------------------------
	.section	.nv.constant0.vectorMul,"a",@progbits
	.sectionflags	@""
	.align	4
.nv.constant0.vectorMul:
	.zero		924


//--------------------- .nv.constant0.vectorDiv   --------------------------
	.section	.nv.constant0.vectorDiv,"a",@progbits
	.sectionflags	@""
	.align	4
.nv.constant0.vectorDiv:
	.zero		924


//--------------------- .nv.constant0.vectorAbs   --------------------------
	.section	.nv.constant0.vectorAbs,"a",@progbits
	.sectionflags	@""
	.align	4
.nv.constant0.vectorAbs:
	.zero		916


//--------------------- .nv.constant0.vectorSign  --------------------------
	.section	.nv.constant0.vectorSign,"a",@progbits
	.sectionflags	@""
	.align	4
.nv.constant0.vectorSign:
	.zero		916


//--------------------- .nv.constant0.vectorExp   --------------------------
	.section	.nv.constant0.vectorExp,"a",@progbits
	.sectionflags	@""
	.align	4
.nv.constant0.vectorExp:
	.zero		916


//--------------------- .nv.constant0.vectorLog   --------------------------
	.section	.nv.constant0.vectorLog,"a",@progbits
	.sectionflags	@""
	.align	4
.nv.constant0.vectorLog:
	.zero		916


//--------------------- .nv.constant0.vectorScalarAdd --------------------------
	.section	.nv.constant0.vectorScalarAdd,"a",@progbits
	.sectionflags	@""
	.align	4
.nv.constant0.vectorScalarAdd:
	.zero		920


//--------------------- .nv.constant0.vectorScalarSet --------------------------
	.section	.nv.constant0.vectorScalarSet,"a",@progbits
	.sectionflags	@""
	.align	4
.nv.constant0.vectorScalarSet:
	.zero		912


//--------------------- SYMBOLS --------------------------

	.type		.nv.reservedSmem.offset0,@object
	.size		.nv.reservedSmem.offset0,0x4
